	.target	sm_100a

	.elftype	@"ET_EXEC"


//--------------------- .note.nv.tkinfo           --------------------------
	.section	.note.nv.tkinfo,"",@"SHT_NOTE"
	.sectionflags	@"SHF_NOTE_NV_TKINFO"
	.tkinfo
        /*0018*/ 	.word	0x00000081
        /*0030*/ 	.string	""
        /*0030*/ 	.string	"ptxas-blackwell"
        /*0030*/ 	.string	"Cuda compilation tools, release 12.9, V12.9.86"
        /*0030*/ 	.string	"Build cuda_12.9.r12.9/compiler.36037853_0"
        /*0030*/ 	.string	"-v  -suppress-debug-info  -lineinfo  -arch sm_100a "



//--------------------- .note.nv.cuver            --------------------------
	.section	.note.nv.cuver,"",@"SHT_NOTE"
	.sectionflags	@"SHF_NOTE_NV_CUVER"
        /*0018*/ 	.short	0x0001
        /*001a*/ 	.short	0x0064
        /*001c*/ 	.short	0x0001
        /*001e*/ 	.short	0x0000
        /*0020*/ 	.short	0x0001
        /*0022*/ 	.short	0x0000


//--------------------- .nv.info                  --------------------------
	.section	.nv.info,"",@"SHT_CUDA_INFO"
	.align	4


	//----- nvinfo : EIATTR_REGCOUNT
	.align		4
        /*0000*/ 	.byte	0x04, 0x2f
        /*0002*/ 	.short	(.L_4 - .L_3)
	.align		4
.L_3:
        /*0004*/ 	.word	index@(gluon_tcgen05)
        /*0008*/ 	.word	0x00000018


	//----- nvinfo : EIATTR_FRAME_SIZE
	.align		4
.L_4:
        /*000c*/ 	.byte	0x04, 0x11
        /*000e*/ 	.short	(.L_6 - .L_5)
	.align		4
.L_5:
        /*0010*/ 	.word	index@($__internal_2_$__cuda_sm10x_tcgen05_guardrail_trap_unallocated_columns_being_dealloced)
        /*0014*/ 	.word	0x00000000


	//----- nvinfo : EIATTR_FRAME_SIZE
	.align		4
.L_6:
        /*0018*/ 	.byte	0x04, 0x11
        /*001a*/ 	.short	(.L_8 - .L_7)
	.align		4
.L_7:
        /*001c*/ 	.word	index@($__internal_1_$__cuda_sm10x_tcgen05_guardrail_trap_phase_invalid_during_alloc)
        /*0020*/ 	.word	0x00000000


	//----- nvinfo : EIATTR_FRAME_SIZE
	.align		4
.L_8:
        /*0024*/ 	.byte	0x04, 0x11
        /*0026*/ 	.short	(.L_10 - .L_9)
	.align		4
.L_9:
        /*0028*/ 	.word	index@($__internal_0_$__cuda_sm10x_tcgen05_guardrail_trap_col_being_dealloced_not_returned_by_alloc)
        /*002c*/ 	.word	0x00000000


	//----- nvinfo : EIATTR_FRAME_SIZE
	.align		4
.L_10:
        /*0030*/ 	.byte	0x04, 0x11
        /*0032*/ 	.short	(.L_12 - .L_11)
	.align		4
.L_11:
        /*0034*/ 	.word	index@(gluon_tcgen05)
        /*0038*/ 	.word	0x00000000


	//----- nvinfo : EIATTR_MIN_STACK_SIZE
	.align		4
.L_12:
        /*003c*/ 	.byte	0x04, 0x12
        /*003e*/ 	.short	(.L_14 - .L_13)
	.align		4
.L_13:
        /*0040*/ 	.word	index@(gluon_tcgen05)
        /*0044*/ 	.word	0x00000000
.L_14:


//--------------------- .nv.info.gluon_tcgen05    --------------------------
	.section	.nv.info.gluon_tcgen05,"",@"SHT_CUDA_INFO"
	.sectionflags	@""
	.align	4


	//----- nvinfo : EIATTR_CUDA_API_VERSION
	.align		4
        /*0000*/ 	.byte	0x04, 0x37
        /*0002*/ 	.short	(.L_16 - .L_15)
.L_15:
        /*0004*/ 	.word	0x00000081


	//----- nvinfo : EIATTR_KPARAM_INFO
	.align		4
.L_16:
        /*0008*/ 	.byte	0x04, 0x17
        /*000a*/ 	.short	(.L_18 - .L_17)
.L_17:
        /*000c*/ 	.word	0x00000000
        /*0010*/ 	.short	0x000a
        /*0012*/ 	.short	0x0048
        /*0014*/ 	.byte	0x00, 0xf4, 0x21, 0x00


	//----- nvinfo : EIATTR_KPARAM_INFO
	.align		4
.L_18:
        /*0018*/ 	.byte	0x04, 0x17
        /*001a*/ 	.short	(.L_20 - .L_19)
.L_19:
        /*001c*/ 	.word	0x00000000
        /*0020*/ 	.short	0x0009
        /*0022*/ 	.short	0x0040
        /*0024*/ 	.byte	0x00, 0xf4, 0x21, 0x00


	//----- nvinfo : EIATTR_KPARAM_INFO
	.align		4
.L_20:
        /*0028*/ 	.byte	0x04, 0x17
        /*002a*/ 	.short	(.L_22 - .L_21)
.L_21:
        /*002c*/ 	.word	0x00000000
        /*0030*/ 	.short	0x0008
        /*0032*/ 	.short	0x0038
        /*0034*/ 	.byte	0x00, 0xf0, 0x21, 0x00


	//----- nvinfo : EIATTR_KPARAM_INFO
	.align		4
.L_22:
        /*0038*/ 	.byte	0x04, 0x17
        /*003a*/ 	.short	(.L_24 - .L_23)
.L_23:
        /*003c*/ 	.word	0x00000000
        /*0040*/ 	.short	0x0007
        /*0042*/ 	.short	0x0030
        /*0044*/ 	.byte	0x00, 0xf0, 0x21, 0x00


	//----- nvinfo : EIATTR_KPARAM_INFO
	.align		4
.L_24:
        /*0048*/ 	.byte	0x04, 0x17
        /*004a*/ 	.short	(.L_26 - .L_25)
.L_25:
        /*004c*/ 	.word	0x00000000
        /*0050*/ 	.short	0x0006
        /*0052*/ 	.short	0x0028
        /*0054*/ 	.byte	0x00, 0xf0, 0x21, 0x00


	//----- nvinfo : EIATTR_KPARAM_INFO
	.align		4
.L_26:
        /*0058*/ 	.byte	0x04, 0x17
        /*005a*/ 	.short	(.L_28 - .L_27)
.L_27:
        /*005c*/ 	.word	0x00000000
        /*0060*/ 	.short	0x0005
        /*0062*/ 	.short	0x0020
        /*0064*/ 	.byte	0x00, 0xf0, 0x11, 0x00


	//----- nvinfo : EIATTR_KPARAM_INFO
	.align		4
.L_28:
        /*0068*/ 	.byte	0x04, 0x17
        /*006a*/ 	.short	(.L_30 - .L_29)
.L_29:
        /*006c*/ 	.word	0x00000000
        /*0070*/ 	.short	0x0004
        /*0072*/ 	.short	0x001c
        /*0074*/ 	.byte	0x00, 0xf0, 0x11, 0x00


	//----- nvinfo : EIATTR_KPARAM_INFO
	.align		4
.L_30:
        /*0078*/ 	.byte	0x04, 0x17
        /*007a*/ 	.short	(.L_32 - .L_31)
.L_31:
        /*007c*/ 	.word	0x00000000
        /*0080*/ 	.short	0x0003
        /*0082*/ 	.short	0x0018
        /*0084*/ 	.byte	0x00, 0xf0, 0x11, 0x00


	//----- nvinfo : EIATTR_KPARAM_INFO
	.align		4
.L_32:
        /*0088*/ 	.byte	0x04, 0x17
        /*008a*/ 	.short	(.L_34 - .L_33)
.L_33:
        /*008c*/ 	.word	0x00000000
        /*0090*/ 	.short	0x0002
        /*0092*/ 	.short	0x0010
        /*0094*/ 	.byte	0x00, 0xf4, 0x21, 0x00


	//----- nvinfo : EIATTR_KPARAM_INFO
	.align		4
.L_34:
        /*0098*/ 	.byte	0x04, 0x17
        /*009a*/ 	.short	(.L_36 - .L_35)
.L_35:
        /*009c*/ 	.word	0x00000000
        /*00a0*/ 	.short	0x0001
        /*00a2*/ 	.short	0x0008
        /*00a4*/ 	.byte	0x00, 0xf4, 0x21, 0x00


	//----- nvinfo : EIATTR_KPARAM_INFO
	.align		4
.L_36:
        /*00a8*/ 	.byte	0x04, 0x17
        /*00aa*/ 	.short	(.L_38 - .L_37)
.L_37:
        /*00ac*/ 	.word	0x00000000
        /*00b0*/ 	.short	0x0000
        /*00b2*/ 	.short	0x0000
        /*00b4*/ 	.byte	0x00, 0xf4, 0x21, 0x00


	//----- nvinfo : EIATTR_AT_ENTRY_FRAGMENTS
	.align		4
.L_38:
        /*00b8*/ 	.byte	0x04, 0x4f
        /*00ba*/ 	.short	(.L_40 - .L_39)


	//   ....[0]....
.L_39:
        /*00bc*/ 	.word	0x00000004


	//----- nvinfo : EIATTR_RESERVED_SMEM_USED
	.align		4
.L_40:
        /*00c0*/ 	.byte	0x01, 0x41
	.zero		2


	//----- nvinfo : EIATTR_SPARSE_MMA_MASK
	.align		4
        /*00c4*/ 	.byte	0x03, 0x50
        /*00c6*/ 	.short	0x0000


	//----- nvinfo : EIATTR_TCGEN05_1CTA_USED
	.align		4
        /*00c8*/ 	.byte	0x01, 0x51
	.zero		2


	//----- nvinfo : EIATTR_MAXREG_COUNT
	.align		4
        /*00cc*/ 	.byte	0x03, 0x1b
        /*00ce*/ 	.short	0x00ff


	//----- nvinfo : EIATTR_NUM_BARRIERS
	.align		4
        /*00d0*/ 	.byte	0x02, 0x4c
        /*00d2*/ 	.byte	0x01
	.zero		1


	//----- nvinfo : EIATTR_INT_WARP_WIDE_INSTR_OFFSETS
	.align		4
        /*00d4*/ 	.byte	0x04, 0x31
        /*00d6*/ 	.short	(.L_42 - .L_41)


	//   ....[0]....
.L_41:
        /*00d8*/ 	.word	0x00001670


	//   ....[1]....
        /*00dc*/ 	.word	0x00001690


	//   ....[2]....
        /*00e0*/ 	.word	0x00001710


	//   ....[3]....
        /*00e4*/ 	.word	0x000019e0


	//   ....[4]....
        /*00e8*/ 	.word	0x000019f0


	//   ....[5]....
        /*00ec*/ 	.word	0x00001a00


	//   ....[6]....
        /*00f0*/ 	.word	0x00001a10


	//   ....[7]....
        /*00f4*/ 	.word	0x00001d30


	//   ....[8]....
        /*00f8*/ 	.word	0x00001d40


	//   ....[9]....
        /*00fc*/ 	.word	0x00001eb0


	//   ....[10]....
        /*0100*/ 	.word	0x00001f00


	//   ....[11]....
        /*0104*/ 	.word	0x00001f10


	//   ....[12]....
        /*0108*/ 	.word	0x00001f40


	//   ....[13]....
        /*010c*/ 	.word	0x00002230


	//   ....[14]....
        /*0110*/ 	.word	0x00002240


	//   ....[15]....
        /*0114*/ 	.word	0x000025b0


	//   ....[16]....
        /*0118*/ 	.word	0x000025c0


	//   ....[17]....
        /*011c*/ 	.word	0x00002870


	//   ....[18]....
        /*0120*/ 	.word	0x000028c0


	//----- nvinfo : EIATTR_COOP_GROUP_MASK_REGIDS
	.align		4
.L_42:
        /*0124*/ 	.byte	0x04, 0x29
        /*0126*/ 	.short	(.L_44 - .L_43)


	//   ....[0]....
.L_43:
        /*0128*/ 	.word	0xffffffff


	//   ....[1]....
        /*012c*/ 	.word	0xffffffff


	//   ....[2]....
        /*0130*/ 	.word	0xffffffff


	//   ....[3]....
        /*0134*/ 	.word	0xffffffff


	//   ....[4]....
        /*0138*/ 	.word	0xffffffff


	//   ....[5]....
        /*013c*/ 	.word	0xffffffff


	//   ....[6]....
        /*0140*/ 	.word	0xffffffff


	//   ....[7]....
        /*0144*/ 	.word	0xffffffff


	//   ....[8]....
        /*0148*/ 	.word	0xffffffff


	//   ....[9]....
        /*014c*/ 	.word	0xffffffff


	//----- nvinfo : EIATTR_COOP_GROUP_INSTR_OFFSETS
	.align		4
.L_44:
        /*0150*/ 	.byte	0x04, 0x28
        /*0152*/ 	.short	(.L_46 - .L_45)


	//   ....[0]....
.L_45:
        /*0154*/ 	.word	0x00000050


	//   ....[1]....
        /*0158*/ 	.word	0x00000310


	//   ....[2]....
        /*015c*/ 	.word	0x000004f0


	//   ....[3]....
        /*0160*/ 	.word	0x00000980


	//   ....[4]....
        /*0164*/ 	.word	0x00000ac0


	//   ....[5]....
        /*0168*/ 	.word	0x00000fa0


	//   ....[6]....
        /*016c*/ 	.word	0x000010e0


	//   ....[7]....
        /*0170*/ 	.word	0x00001530


	//   ....[8]....
        /*0174*/ 	.word	0x00002700


	//   ....[9]....
        /*0178*/ 	.word	0x00002970


	//----- nvinfo : EIATTR_VRC_CTA_INIT_COUNT
	.align		4
.L_46:
        /*017c*/ 	.byte	0x02, 0x4a
        /*017e*/ 	.byte	0x80
	.zero		1


	//----- nvinfo : EIATTR_MBARRIER_INSTR_OFFSETS
	.align		4
        /*0180*/ 	.byte	0x04, 0x39
        /*0182*/ 	.short	(.L_48 - .L_47)


	//   ....[0]....
.L_47:
        /*0184*/ 	.word	0x00001730
        /*0188*/ 	.word	0x000000ff
        /*018c*/ 	.word	0x0000c000
        /*0190*/ 	.short	0x0100
        /*0192*/ 	.byte	0x08
	.zero		1


	//   ....[1]....
        /*0194*/ 	.word	0x00001740
        /*0198*/ 	.word	0x000000ff
        /*019c*/ 	.word	0x0000c020
        /*01a0*/ 	.short	0x0100
        /*01a2*/ 	.byte	0x08
	.zero		1


	//   ....[2]....
        /*01a4*/ 	.word	0x000017f0
        /*01a8*/ 	.word	0x000000ff
        /*01ac*/ 	.word	0x0000c008
        /*01b0*/ 	.short	0x0100
        /*01b2*/ 	.byte	0x08
	.zero		1


	//   ....[3]....
        /*01b4*/ 	.word	0x00001800
        /*01b8*/ 	.word	0x000000ff
        /*01bc*/ 	.word	0x0000c028
        /*01c0*/ 	.short	0x0100
        /*01c2*/ 	.byte	0x08
	.zero		1


	//   ....[4]....
        /*01c4*/ 	.word	0x00001910
        /*01c8*/ 	.word	0x000000ff
        /*01cc*/ 	.word	0x0000c010
        /*01d0*/ 	.short	0x0100
        /*01d2*/ 	.byte	0x08
	.zero		1


	//   ....[5]....
        /*01d4*/ 	.word	0x00001920
        /*01d8*/ 	.word	0x000000ff
        /*01dc*/ 	.word	0x0000c030
        /*01e0*/ 	.short	0x0100
        /*01e2*/ 	.byte	0x08
	.zero		1


	//   ....[6]....
        /*01e4*/ 	.word	0x00001af0
        /*01e8*/ 	.word	0x000000ff
        /*01ec*/ 	.word	0x0000c000
        /*01f0*/ 	.short	0x010a
        /*01f2*/ 	.byte	0x08
	.zero		1


	//   ....[7]....
        /*01f4*/ 	.word	0x00001d90
        /*01f8*/ 	.word	0x000000ff
        /*01fc*/ 	.word	0x0000c020
        /*0200*/ 	.short	0x010a
        /*0202*/ 	.byte	0x08
	.zero		1


	//   ....[8]....
        /*0204*/ 	.word	0x00001fb0
        /*0208*/ 	.word	0x000000ff
        /*020c*/ 	.word	0x0000c000
        /*0210*/ 	.short	0x010a
        /*0212*/ 	.byte	0x1c
	.zero		1


	//   ....[9]....
        /*0214*/ 	.word	0x00002280
        /*0218*/ 	.word	0x000000ff
        /*021c*/ 	.word	0x0000c020
        /*0220*/ 	.short	0x010a
        /*0222*/ 	.byte	0x1c
	.zero		1


	//   ....[10]....
        /*0224*/ 	.word	0x00002350
        /*0228*/ 	.word	0x000000ff
        /*022c*/ 	.word	0x0000c000
        /*0230*/ 	.short	0x0108
        /*0232*/ 	.byte	0x08
	.zero		1


	//   ....[11]....
        /*0234*/ 	.word	0x00002360
        /*0238*/ 	.word	0x000000ff
        /*023c*/ 	.word	0x0000c020
        /*0240*/ 	.short	0x0108
        /*0242*/ 	.byte	0x08
	.zero		1


	//   ....[12]....
        /*0244*/ 	.word	0x000023b0
        /*0248*/ 	.word	0x000000ff
        /*024c*/ 	.word	0x0000c008
        /*0250*/ 	.short	0x0108
        /*0252*/ 	.byte	0x08
	.zero		1


	//   ....[13]....
        /*0254*/ 	.word	0x000023c0
        /*0258*/ 	.word	0x000000ff
        /*025c*/ 	.word	0x0000c028
        /*0260*/ 	.short	0x0108
        /*0262*/ 	.byte	0x08
	.zero		1


	//   ....[14]....
        /*0264*/ 	.word	0x00002410
        /*0268*/ 	.word	0x000000ff
        /*026c*/ 	.word	0x0000c010
        /*0270*/ 	.short	0x0108
        /*0272*/ 	.byte	0x08
	.zero		1


	//   ....[15]....
        /*0274*/ 	.word	0x00002420
        /*0278*/ 	.word	0x000000ff
        /*027c*/ 	.word	0x0000c030
        /*0280*/ 	.short	0x0108
        /*0282*/ 	.byte	0x08
	.zero		1


	//   ....[16]....
        /*0284*/ 	.word	0x00002990
        /*0288*/ 	.word	0x000000ff
        /*028c*/ 	.word	0x0000c000
        /*0290*/ 	.short	0x010a
        /*0292*/ 	.byte	0x08
	.zero		1


	//   ....[17]....
        /*0294*/ 	.word	0x000029c0
        /*0298*/ 	.word	0x000000ff
        /*029c*/ 	.word	0x0000c020
        /*02a0*/ 	.short	0x010a
        /*02a2*/ 	.byte	0x08
	.zero		1


	//   ....[18]....
        /*02a4*/ 	.word	0x000029f0
        /*02a8*/ 	.word	0x000000ff
        /*02ac*/ 	.word	0x0000c000
        /*02b0*/ 	.short	0x010a
        /*02b2*/ 	.byte	0x1c
	.zero		1


	//   ....[19]....
        /*02b4*/ 	.word	0x00002a20
        /*02b8*/ 	.word	0x000000ff
        /*02bc*/ 	.word	0x0000c020
        /*02c0*/ 	.short	0x010a
        /*02c2*/ 	.byte	0x1c
	.zero		1


	//----- nvinfo : EIATTR_NUM_MBARRIERS
	.align		4
.L_48:
        /*02c4*/ 	.byte	0x03, 0x38
        /*02c6*/ 	.short	0x0006


	//----- nvinfo : EIATTR_EXIT_INSTR_OFFSETS
	.align		4
        /*02c8*/ 	.byte	0x04, 0x1c
        /*02ca*/ 	.short	(.L_50 - .L_49)


	//   ....[0]....
.L_49:
        /*02cc*/ 	.word	0x00002980


	//----- nvinfo : EIATTR_REQNTID
	.align		4
.L_50:
        /*02d0*/ 	.byte	0x04, 0x10
        /*02d2*/ 	.short	(.L_52 - .L_51)
.L_51:
        /*02d4*/ 	.word	0x00000100
        /*02d8*/ 	.word	0x00000001
        /*02dc*/ 	.word	0x00000001


	//----- nvinfo : EIATTR_CRS_STACK_SIZE
	.align		4
.L_52:
        /*02e0*/ 	.byte	0x04, 0x1e
        /*02e2*/ 	.short	(.L_54 - .L_53)
.L_53:
        /*02e4*/ 	.word	0x00000000


	//----- nvinfo : EIATTR_CBANK_PARAM_SIZE
	.align		4
.L_54:
        /*02e8*/ 	.byte	0x03, 0x19
        /*02ea*/ 	.short	0x0050


	//----- nvinfo : EIATTR_PARAM_CBANK
	.align		4
        /*02ec*/ 	.byte	0x04, 0x0a
        /*02ee*/ 	.short	(.L_56 - .L_55)
	.align		4
.L_55:
        /*02f0*/ 	.word	index@(.nv.constant0.gluon_tcgen05)
        /*02f4*/ 	.short	0x0380
        /*02f6*/ 	.short	0x0050


	//----- nvinfo : EIATTR_SW_WAR
	.align		4
.L_56:
        /*02f8*/ 	.byte	0x04, 0x36
        /*02fa*/ 	.short	(.L_58 - .L_57)
.L_57:
        /*02fc*/ 	.word	0x00000008
.L_58:


//--------------------- .nv.compat                --------------------------
	.section	.nv.compat,"",@"SHT_CUDA_COMPAT_INFO"
	.align	4
        /*0000*/ 	.byte	0x02, 0x02, 0x02, 0x00, 0x02, 0x05, 0x05, 0x00, 0x02, 0x03, 0x03, 0x00, 0x02, 0x06, 0x01, 0x00


//--------------------- .nv.callgraph             --------------------------
	.section	.nv.callgraph,"",@"SHT_CUDA_CALLGRAPH"
	.align	4
	.sectionentsize	8
	.align		4
        /*0000*/ 	.word	0x00000000
	.align		4
        /*0004*/ 	.word	0xffffffff
	.align		4
        /*0008*/ 	.word	0x00000000
	.align		4
        /*000c*/ 	.word	0xfffffffe
	.align		4
        /*0010*/ 	.word	0x00000000
	.align		4
        /*0014*/ 	.word	0xfffffffd
	.align		4
        /*0018*/ 	.word	0x00000000
	.align		4
        /*001c*/ 	.word	0xfffffffc


//--------------------- .text.gluon_tcgen05       --------------------------
	.section	.text.gluon_tcgen05,"ax",@progbits
	.align	128
        .global         gluon_tcgen05
        .type           gluon_tcgen05,@function
        .size           gluon_tcgen05,(.L_x_82 - gluon_tcgen05)
        .other          gluon_tcgen05,@"STO_CUDA_ENTRY STV_DEFAULT"
gluon_tcgen05:
.text.gluon_tcgen05:
[----:B------:R-:W1:Y:S01]  /*0000*/  LDC R1, c[0x0][0x37c] ;  /* 0x0000df00ff017b82 */ /* 0x000e620000000800 */
[----:B------:R-:W2:Y:S02]  /*0010*/  S2R R0, SR_TID.X ;  /* 0x0000000000007919 */ /* 0x000ea40000002100 */
[----:B--2---:R-:W-:-:S13]  /*0020*/  ISETP.GE.U32.AND P2, PT, R0, 0x20, PT ;  /* 0x000000200000780c */ /* 0x004fda0003f46070 */
[----:B------:R-:W-:Y:S05]  /*0030*/  @P2 BRA `(.L_x_0) ;  /* 0x0000000000b82947 */ /* 0x000fea0003800000 */
[----:B------:R-:W2:Y:S01]  /*0040*/  S2UR UR6, SR_CgaCtaId ;  /* 0x00000000000679c3 */ /* 0x000ea20000008800 */
[----:B------:R-:W-:Y:S01]  /*0050*/  NOP ;  /* 0x0000000000007918 */ /* 0x000fe20000000000 */
[----:B------:R-:W-:Y:S02]  /*0060*/  UMOV UR4, 0x40 ;  /* 0x0000004000047882 */ /* 0x000fe40000000000 */
[----:B--2---:R-:W-:-:S09]  /*0070*/  ULEA UR4, UR6, UR4, 0x18 ;  /* 0x0000000406047291 */ /* 0x004fd2000f8ec0ff */
[----:B------:R-:W2:Y:S01]  /*0080*/  LDS.U8 R2, [UR4] ;  /* 0x00000004ff027984 */ /* 0x000ea20008000000 */
[----:B------:R-:W-:Y:S02]  /*0090*/  UMOV UR4, 0x400 ;  /* 0x0000040000047882 */ /* 0x000fe40000000000 */
[----:B------:R-:W-:Y:S01]  /*00a0*/  ULEA UR4, UR6, UR4, 0x18 ;  /* 0x0000000406047291 */ /* 0x000fe2000f8ec0ff */
[----:B--2---:R-:W-:-:S13]  /*00b0*/  ISETP.NE.AND P0, PT, R2, RZ, PT ;  /* 0x000000ff0200720c */ /* 0x004fda0003f05270 */
[----:B------:R-:W-:Y:S05]  /*00c0*/  @P0 BRA `(.L_x_1) ;  /* 0x00000000007c0947 */ /* 0x000fea0003800000 */
[----:B------:R-:W-:-:S13]  /*00d0*/  ELECT P0, URZ, PT ;  /* 0x0000000000ff782f */ /* 0x000fda0003800000 */
[----:B------:R-:W-:Y:S05]  /*00e0*/  @!P0 BRA `(.L_x_2) ;  /* 0x0000000000848947 */ /* 0x000fea0003800000 */
[----:B------:R-:W-:Y:S01]  /*00f0*/  UMOV UR5, 0x2 ;  /* 0x0000000200057882 */ /* 0x000fe20000000000 */
[----:B------:R-:W-:Y:S02]  /*0100*/  IMAD.MOV.U32 R5, RZ, RZ, 0x1 ;  /* 0x00000001ff057424 */ /* 0x000fe400078e00ff */
[----:B------:R-:W-:Y:S02]  /*0110*/  IMAD.MOV.U32 R3, RZ, RZ, 0x3 ;  /* 0x00000003ff037424 */ /* 0x000fe400078e00ff */
[----:B------:R-:W-:Y:S04]  /*0120*/  DEPBAR.LE SB2, 0x36 ;  /* 0x0000ad800000791a */ /* 0x000fe80000000000 */
[----:B------:R-:W2:Y:S02]  /*0130*/  UTCATOMSWS.FIND_AND_SET.ALIGN UP0, UR5, UR5 ;  /* 0x00000005000575e3 */ /* 0x000ea40008000800 */
[----:B--2---:R-:W-:-:S04]  /*0140*/  PLOP3.LUT P0, PT, PT, PT, UP0, 0x80, 0x8 ;  /* 0x000000000008781c */ /* 0x004fc80003f0f008 */
[----:B------:R-:W-:-:S04]  /*0150*/  SEL R2, RZ, 0xffffffff, !P0 ;  /* 0xffffffffff027807 */ /* 0x000fc80004000000 */
[----:B------:R-:W-:Y:S01]  /*0160*/  ISETP.NE.AND P0, PT, R2, RZ, PT ;  /* 0x000000ff0200720c */ /* 0x000fe20003f05270 */
[----:B------:R-:W-:-:S12]  /*0170*/  IMAD.U32 R2, RZ, RZ, UR5 ;  /* 0x00000005ff027e24 */ /* 0x000fd8000f8e00ff */
[----:B------:R-:W-:Y:S05]  /*0180*/  @P0 BRA `(.L_x_3) ;  /* 0x0000000000240947 */ /* 0x000fea0003800000 */
.L_x_4:
[----:B------:R-:W-:Y:S05]  /*0190*/  NANOSLEEP 0x64 ;  /* 0x000000640000795d */ /* 0x000fea0003800000 */
[----:B------:R-:W-:-:S05]  /*01a0*/  UMOV UR5, 0x2 ;  /* 0x0000000200057882 */ /* 0x000fca0000000000 */
[----:B------:R-:W-:Y:S04]  /*01b0*/  DEPBAR.LE SB2, 0x36 ;  /* 0x0000ad800000791a */ /* 0x000fe80000000000 */
[----:B------:R-:W2:Y:S02]  /*01c0*/  UTCATOMSWS.FIND_AND_SET.ALIGN UP0, UR5, UR5 ;  /* 0x00000005000575e3 */ /* 0x000ea40008000800 */
[----:B--2---:R-:W-:-:S04]  /*01d0*/  PLOP3.LUT P0, PT, PT, PT, UP0, 0x80, 0x8 ;  /* 0x000000000008781c */ /* 0x004fc80003f0f008 */
[----:B------:R-:W-:-:S04]  /*01e0*/  SEL R2, RZ, 0xffffffff, !P0 ;  /* 0xffffffffff027807 */ /* 0x000fc80004000000 */
[----:B------:R-:W-:Y:S01]  /*01f0*/  ISETP.NE.AND P0, PT, R2, RZ, PT ;  /* 0x000000ff0200720c */ /* 0x000fe20003f05270 */
[----:B------:R-:W-:-:S12]  /*0200*/  IMAD.U32 R2, RZ, RZ, UR5 ;  /* 0x00000005ff027e24 */ /* 0x000fd8000f8e00ff */
[----:B------:R-:W-:Y:S05]  /*0210*/  @!P0 BRA `(.L_x_4) ;  /* 0xfffffffc00dc8947 */ /* 0x000fea000383ffff */
.L_x_3:
[C---:B------:R-:W-:Y:S01]  /*0220*/  VIADD R4, R2.reuse, 0x10 ;  /* 0x0000001002047836 */ /* 0x040fe20000000000 */
[----:B------:R-:W-:Y:S01]  /*0230*/  UMOV UR5, 0x50 ;  /* 0x0000005000057882 */ /* 0x000fe20000000000 */
[----:B------:R-:W-:Y:S01]  /*0240*/  SHF.L.U32 R3, R3, R2, RZ ;  /* 0x0000000203037219 */ /* 0x000fe200000006ff */
[----:B------:R-:W-:Y:S01]  /*0250*/  ULEA UR5, UR6, UR5, 0x18 ;  /* 0x0000000506057291 */ /* 0x000fe2000f8ec0ff */
[----:B------:R-:W-:Y:S01]  /*0260*/  IMAD.SHL.U32 R2, R2, 0x20, RZ ;  /* 0x0000002002027824 */ /* 0x000fe200078e00ff */
[----:B------:R-:W-:-:S04]  /*0270*/  SHF.L.U32 R4, R5, R4, RZ ;  /* 0x0000000405047219 */ /* 0x000fc800000006ff */
[----:B------:R-:W-:-:S05]  /*0280*/  LOP3.LUT R3, R4, R3, RZ, 0xfc, !PT ;  /* 0x0000000304037212 */ /* 0x000fca00078efcff */
[----:B------:R2:W-:Y:S04]  /*0290*/  ATOMS.OR RZ, [UR5], R3 ;  /* 0x00000003ffff798c */ /* 0x0005e8000b000005 */
[----:B------:R2:W-:Y:S01]  /*02a0*/  STS [UR4], R2 ;  /* 0x00000002ff007988 */ /* 0x0005e20008000804 */
[----:B------:R-:W-:Y:S05]  /*02b0*/  BRA `(.L_x_2) ;  /* 0x0000000000107947 */ /* 0x000fea0003800000 */
.L_x_1:
[----:B------:R-:W-:Y:S01]  /*02c0*/  IMAD.MOV.U32 R3, RZ, RZ, -0x1 ;  /* 0xffffffffff037424 */ /* 0x000fe200078e00ff */
[----:B------:R-:W-:-:S04]  /*02d0*/  MOV R2, 0x300 ;  /* 0x0000030000027802 */ /* 0x000fc80000000f00 */
[----:B------:R2:W-:Y:S03]  /*02e0*/  STS [UR4], R3 ;  /* 0x00000003ff007988 */ /* 0x0005e60008000804 */
[----:B-12---:R-:W-:Y:S05]  /*02f0*/  CALL.REL.NOINC `($__internal_1_$__cuda_sm10x_tcgen05_guardrail_trap_phase_invalid_during_alloc) ;  /* 0x0000002400e07944 */ /* 0x006fea0003c00000 */
.L_x_2:
[----:B------:R-:W-:Y:S05]  /*0300*/  WARPSYNC.ALL ;  /* 0x0000000000007948 */ /* 0x000fea0003800000 */
[----:B------:R-:W-:Y:S01]  /*0310*/  NOP ;  /* 0x0000000000007918 */ /* 0x000fe20000000000 */
.L_x_0:
[----:B------:R-:W3:Y:S08]  /*0320*/  S2UR UR4, SR_CgaCtaId ;  /* 0x00000000000479c3 */ /* 0x000ef00000008800 */
[----:B------:R-:W-:Y:S01]  /*0330*/  BAR.SYNC.DEFER_BLOCKING 0x0 ;  /* 0x0000000000007b1d */ /* 0x000fe20000010000 */
[----:B------:R-:W-:-:S05]  /*0340*/  LOP3.LUT R20, R0, 0xff, RZ, 0xc0, !PT ;  /* 0x000000ff00147812 */ /* 0x000fca00078ec0ff */
[----:B------:R-:W-:Y:S02]  /*0350*/  UMOV UR8, 0x400 ;  /* 0x0000040000087882 */ /* 0x000fe40000000000 */
[----:B------:R-:W4:Y:S08]  /*0360*/  LDC R8, c[0x0][0x3a0] ;  /* 0x0000e800ff087b82 */ /* 0x000f300000000800 */
[----:B------:R-:W5:Y:S01]  /*0370*/  S2UR UR9, SR_CTAID.Y ;  /* 0x00000000000979c3 */ /* 0x000f620000002600 */
[----:B---3--:R-:W-:-:S09]  /*0380*/  ULEA UR8, UR4, UR8, 0x18 ;  /* 0x0000000804087291 */ /* 0x008fd2000f8ec0ff */
[----:B------:R-:W3:Y:S01]  /*0390*/  LDS R5, [UR8] ;  /* 0x00000008ff057984 */ /* 0x000ee20008000800 */
[----:B------:R-:W-:Y:S06]  /*03a0*/  BAR.SYNC.DEFER_BLOCKING 0x0 ;  /* 0x0000000000007b1d */ /* 0x000fec0000010000 */
[----:B------:R-:W-:Y:S05]  /*03b0*/  @P2 BRA `(.L_x_5) ;  /* 0x0000000000182947 */ /* 0x000fea0003800000 */
[----:B------:R-:W-:Y:S01]  /*03c0*/  ELECT P0, URZ, PT ;  /* 0x0000000000ff782f */ /* 0x000fe20003800000 */
[----:B--2---:R-:W-:Y:S01]  /*03d0*/  IMAD.MOV.U32 R2, RZ, RZ, 0x1 ;  /* 0x00000001ff027424 */ /* 0x004fe200078e00ff */
[----:B------:R-:W-:Y:S01]  /*03e0*/  UMOV UR5, 0x40 ;  /* 0x0000004000057882 */ /* 0x000fe20000000000 */
[----:B------:R-:W-:Y:S01]  /*03f0*/  UVIRTCOUNT.DEALLOC.SMPOOL 0x80 ;  /* 0x000000800000784c */ /* 0x000fe20000000000 */
[----:B------:R-:W-:-:S09]  /*0400*/  ULEA UR5, UR4, UR5, 0x18 ;  /* 0x0000000504057291 */ /* 0x000fd2000f8ec0ff */
[----:B------:R2:W-:Y:S03]  /*0410*/  @P0 STS.U8 [UR5], R2 ;  /* 0x00000002ff000988 */ /* 0x0005e60008000005 */
.L_x_5:
[----:B------:R-:W2:Y:S01]  /*0420*/  S2UR UR4, SR_CTAID.Z ;  /* 0x00000000000479c3 */ /* 0x000ea20000002700 */
[----:B------:R-:W5:Y:S01]  /*0430*/  LDCU UR5, c[0x0][0x370] ;  /* 0x00006e00ff0577ac */ /* 0x000f620008000800 */
[----:B------:R-:W-:Y:S01]  /*0440*/  ISETP.GE.U32.AND P0, PT, R20, 0x20, PT ;  /* 0x000000201400780c */ /* 0x000fe20003f06070 */
[----:B----4-:R-:W-:Y:S01]  /*0450*/  VIADD R4, R8, 0xffffffff ;  /* 0xffffffff08047836 */ /* 0x010fe20000000000 */
[C---:B------:R-:W-:Y:S01]  /*0460*/  ISETP.NE.U32.AND P3, PT, R20.reuse, RZ, PT ;  /* 0x000000ff1400720c */ /* 0x040fe20003f65070 */
[----:B------:R-:W2:Y:S02]  /*0470*/  LDCU UR6, c[0x0][0x374] ;  /* 0x00006e80ff0677ac */ /* 0x000ea40008000800 */
[----:B--2---:R-:W-:Y:S01]  /*0480*/  LEA R2, R20, UR8, 0x2 ;  /* 0x0000000814027c11 */ /* 0x004fe2000f8e10ff */
[----:B------:R-:W-:Y:S01]  /*0490*/  BSSY.RECONVERGENT B0, `(.L_x_6) ;  /* 0x0000015000007945 */ /* 0x000fe20003800200 */
[----:B------:R-:W5:Y:S01]  /*04a0*/  S2UR UR7, SR_CTAID.X ;  /* 0x00000000000779c3 */ /* 0x000f620000002500 */
[----:B------:R-:W2:Y:S01]  /*04b0*/  LDCU.64 UR20, c[0x0][0x3c0] ;  /* 0x00007800ff1477ac */ /* 0x000ea20008000a00 */
[----:B---3--:R-:W-:-:S04]  /*04c0*/  R2UR UR23, R5 ;  /* 0x00000000051772ca */ /* 0x008fc800000e0000 */
[----:B------:R3:W-:Y:S02]  /*04d0*/  @!P0 STS [R2], RZ ;  /* 0x000000ff02008388 */ /* 0x0007e40000000800 */
[----:B------:R-:W4:Y:S01]  /*04e0*/  LDC R3, c[0x0][0x398] ;  /* 0x0000e600ff037b82 */ /* 0x000f220000000800 */
[----:B------:R-:W-:Y:S01]  /*04f0*/  NOP ;  /* 0x0000000000007918 */ /* 0x000fe20000000000 */
[----:B------:R3:W-:Y:S01]  /*0500*/  @!P3 STS [UR8+0x20], R4 ;  /* 0x00002004ff00b988 */ /* 0x0007e20008000808 */
[----:B-----5:R-:W-:-:S04]  /*0510*/  UIMAD UR4, UR4, UR6, UR9 ;  /* 0x00000006040472a4 */ /* 0x020fc8000f8e0209 */
[----:B------:R-:W-:-:S04]  /*0520*/  UIMAD UR4, UR4, UR5, UR7 ;  /* 0x00000005040472a4 */ /* 0x000fc8000f8e0207 */
[----:B------:R-:W-:-:S04]  /*0530*/  UIMAD UR4, UR4, 0x180, URZ ;  /* 0x00000180040478a4 */ /* 0x000fc8000f8e02ff */
[----:B--2---:R-:W-:Y:S01]  /*0540*/  UIADD3 UR24, UP0, UPT, UR4, UR20, URZ ;  /* 0x0000001404187290 */ /* 0x004fe2000ff1e0ff */
[----:B----4-:R-:W-:-:S03]  /*0550*/  VIADD R3, R3, 0xffffffff ;  /* 0xffffffff03037836 */ /* 0x010fc60000000000 */
[----:B------:R-:W-:Y:S01]  /*0560*/  ULEA.HI.X.SX32 UR25, UR4, UR21, 0x1, UP0 ;  /* 0x0000001504197291 */ /* 0x000fe200080f0eff */
[----:B---3--:R-:W-:Y:S11]  /*0570*/  @P3 BRA `(.L_x_7) ;  /* 0x0000000000183947 */ /* 0x008ff60003800000 */
[----:B------:R-:W2:Y:S01]  /*0580*/  LDS R5, [UR8+0x8] ;  /* 0x00000808ff057984 */ /* 0x000ea20008000800 */
[----:B------:R-:W3:Y:S01]  /*0590*/  LDC.64 R10, c[0x0][0x380] ;  /* 0x0000e000ff0a7b82 */ /* 0x000ee20000000a00 */
[----:B------:R-:W-:Y:S02]  /*05a0*/  IMAD.MOV.U32 R6, RZ, RZ, 0x70 ;  /* 0x00000070ff067424 */ /* 0x000fe400078e00ff */
[----:B---3--:R3:W-:Y:S03]  /*05b0*/  STS.64 [UR8], R10 ;  /* 0x0000000aff007988 */ /* 0x0087e60008000a08 */
[----:B--2---:R-:W-:-:S05]  /*05c0*/  LOP3.LUT R5, R5, 0x10, R6, 0xd8, !PT ;  /* 0x0000001005057812 */ /* 0x004fca00078ed806 */
[----:B------:R3:W-:Y:S02]  /*05d0*/  STS [UR8+0x8], R5 ;  /* 0x00000805ff007988 */ /* 0x0007e40008000808 */
.L_x_7:
[----:B------:R-:W-:Y:S05]  /*05e0*/  BSYNC.RECONVERGENT B0 ;  /* 0x0000000000007941 */ /* 0x000fea0003800200 */
.L_x_6:
[----:B------:R-:W-:Y:S04]  /*05f0*/  BSSY.RECONVERGENT B0, `(.L_x_8) ;  /* 0x000000a000007945 */ /* 0x000fe80003800200 */
[----:B------:R-:W-:Y:S05]  /*0600*/  @P3 BRA `(.L_x_9) ;  /* 0x0000000000203947 */ /* 0x000fea0003800000 */
[----:B---3--:R-:W2:Y:S01]  /*0610*/  LDS R5, [UR8+0x34] ;  /* 0x00003408ff057984 */ /* 0x008ea20008000800 */
[----:B------:R-:W-:Y:S02]  /*0620*/  IMAD.MOV.U32 R6, RZ, RZ, 0x7f000000 ;  /* 0x7f000000ff067424 */ /* 0x000fe400078e00ff */
[----:B------:R-:W-:Y:S01]  /*0630*/  @!P3 IMAD.MOV.U32 R7, RZ, RZ, 0x3f ;  /* 0x0000003fff07b424 */ /* 0x000fe200078e00ff */
[----:B------:R-:W3:Y:S02]  /*0640*/  @!P3 LDS R10, [UR8+0x38] ;  /* 0x00003808ff0ab984 */ /* 0x000ee40008000800 */
[----:B--2---:R-:W-:Y:S02]  /*0650*/  LOP3.LUT R5, R5, 0xff000000, R6, 0xb8, !PT ;  /* 0xff00000005057812 */ /* 0x004fe400078eb806 */
[----:B---3--:R-:W-:-:S03]  /*0660*/  @!P3 LOP3.LUT R6, R10, 0xff, R7, 0xb8, !PT ;  /* 0x000000ff0a06b812 */ /* 0x008fc600078eb807 */
[----:B------:R2:W-:Y:S04]  /*0670*/  STS [UR8+0x34], R5 ;  /* 0x00003405ff007988 */ /* 0x0005e80008000808 */
[----:B------:R2:W-:Y:S02]  /*0680*/  @!P3 STS [UR8+0x38], R6 ;  /* 0x00003806ff00b988 */ /* 0x0005e40008000808 */
.L_x_9:
[----:B------:R-:W-:Y:S05]  /*0690*/  BSYNC.RECONVERGENT B0 ;  /* 0x0000000000007941 */ /* 0x000fea0003800200 */
.L_x_8:
[----:B------:R-:W-:Y:S04]  /*06a0*/  BSSY.RECONVERGENT B0, `(.L_x_10) ;  /* 0x000000a000007945 */ /* 0x000fe80003800200 */
[----:B------:R-:W-:Y:S05]  /*06b0*/  @P3 BRA `(.L_x_11) ;  /* 0x0000000000203947 */ /* 0x000fea0003800000 */
[----:B--23--:R-:W2:Y:S01]  /*06c0*/  LDS R5, [UR8+0x1c] ;  /* 0x00001c08ff057984 */ /* 0x00cea20008000800 */
[----:B------:R-:W3:Y:S03]  /*06d0*/  LDC.64 R6, c[0x0][0x3a8] ;  /* 0x0000ea00ff067b82 */ /* 0x000ee60000000a00 */
[----:B------:R4:W-:Y:S01]  /*06e0*/  STS [UR8+0x24], R3 ;  /* 0x00002403ff007988 */ /* 0x0009e20008000808 */
[--C-:B---3--:R-:W-:Y:S02]  /*06f0*/  SHF.R.U32.HI R10, RZ, 0x4, R7.reuse ;  /* 0x00000004ff0a7819 */ /* 0x108fe40000011607 */
[----:B------:R-:W-:-:S05]  /*0700*/  SHF.R.U64 R6, R6, 0x4, R7 ;  /* 0x0000000406067819 */ /* 0x000fca0000001207 */
[----:B------:R4:W-:Y:S01]  /*0710*/  STS [UR8+0xc], R6 ;  /* 0x00000c06ff007988 */ /* 0x0009e20008000808 */
[----:B--2---:R-:W-:-:S05]  /*0720*/  LOP3.LUT R5, R5, 0xf, R10, 0xb8, !PT ;  /* 0x0000000f05057812 */ /* 0x004fca00078eb80a */
[----:B------:R4:W-:Y:S02]  /*0730*/  STS [UR8+0x1c], R5 ;  /* 0x00001c05ff007988 */ /* 0x0009e40008000808 */
.L_x_11:
[----:B------:R-:W-:Y:S05]  /*0740*/  BSYNC.RECONVERGENT B0 ;  /* 0x0000000000007941 */ /* 0x000fea0003800200 */
.L_x_10:
[----:B------:R-:W-:Y:S04]  /*0750*/  BSSY.RECONVERGENT B1, `(.L_x_12) ;  /* 0x000001d000017945 */ /* 0x000fe80003800200 */
[----:B------:R-:W-:Y:S04]  /*0760*/  BSSY.RELIABLE B0, `(.L_x_13) ;  /* 0x0000018000007945 */ /* 0x000fe80003800100 */
[----:B------:R-:W-:Y:S05]  /*0770*/  @P3 BRA `(.L_x_14) ;  /* 0x00000000001c3947 */ /* 0x000fea0003800000 */
[----:B--234-:R-:W2:Y:S02]  /*0780*/  LDS R5, [UR8+0x34] ;  /* 0x00003408ff057984 */ /* 0x01cea40008000800 */
[----:B--2---:R-:W-:-:S05]  /*0790*/  LOP3.LUT R5, R5, 0x7, RZ, 0xb8, !PT ;  /* 0x0000000705057812 */ /* 0x004fca00078eb8ff */
[----:B------:R2:W-:Y:S01]  /*07a0*/  STS [UR8+0x34], R5 ;  /* 0x00003405ff007988 */ /* 0x0005e20008000808 */
[----:B------:R-:W-:Y:S05]  /*07b0*/  @P3 BRA `(.L_x_15) ;  /* 0x00000000001c3947 */ /* 0x000fea0003800000 */
[----:B--2---:R-:W2:Y:S02]  /*07c0*/  LDS R5, [UR8+0x34] ;  /* 0x00003408ff057984 */ /* 0x004ea40008000800 */
[----:B--2---:R-:W-:-:S05]  /*07d0*/  LOP3.LUT R5, R5, 0x38, RZ, 0xb8, !PT ;  /* 0x0000003805057812 */ /* 0x004fca00078eb8ff */
[----:B------:R5:W-:Y:S02]  /*07e0*/  STS [UR8+0x34], R5 ;  /* 0x00003405ff007988 */ /* 0x000be40008000808 */
.L_x_14:
[----:B------:R-:W-:Y:S05]  /*07f0*/  @P3 BRA `(.L_x_16) ;  /* 0x00000000001c3947 */ /* 0x000fea0003800000 */
[----:B--2345:R-:W2:Y:S02]  /*0800*/  LDS R5, [UR8+0x8] ;  /* 0x00000808ff057984 */ /* 0x03cea40008000800 */
[----:B--2---:R-:W-:-:S05]  /*0810*/  LOP3.LUT R5, R5, 0x780, RZ, 0xb8, !PT ;  /* 0x0000078005057812 */ /* 0x004fca00078eb8ff */
[----:B------:R3:W-:Y:S02]  /*0820*/  STS [UR8+0x8], R5 ;  /* 0x00000805ff007988 */ /* 0x0007e40008000808 */
.L_x_15:
[----:B------:R-:W-:Y:S05]  /*0830*/  @P3 BRA `(.L_x_17) ;  /* 0x0000000000283947 */ /* 0x000fea0003800000 */
[----:B--23--:R-:W2:Y:S02]  /*0840*/  LDS R5, [UR8+0x8] ;  /* 0x00000808ff057984 */ /* 0x00cea40008000800 */
[----:B--2---:R-:W-:-:S05]  /*0850*/  LOP3.LUT R5, R5, 0x1800, RZ, 0xb8, !PT ;  /* 0x0000180005057812 */ /* 0x004fca00078eb8ff */
[----:B------:R2:W-:Y:S02]  /*0860*/  STS [UR8+0x8], R5 ;  /* 0x00000805ff007988 */ /* 0x0005e40008000808 */
.L_x_16:
[----:B------:R-:W-:Y:S05]  /*0870*/  @P3 BREAK.RELIABLE B0 ;  /* 0x0000000000003942 */ /* 0x000fea0003800100 */
[----:B------:R-:W-:Y:S05]  /*0880*/  @P3 BRA `(.L_x_18) ;  /* 0x0000000000243947 */ /* 0x000fea0003800000 */
[----:B--2-4-:R-:W2:Y:S01]  /*0890*/  LDS R6, [UR8+0x8] ;  /* 0x00000808ff067984 */ /* 0x014ea20008000800 */
[----:B---3-5:R-:W-:-:S05]  /*08a0*/  IMAD.MOV.U32 R5, RZ, RZ, 0x6000 ;  /* 0x00006000ff057424 */ /* 0x028fca00078e00ff */
[----:B--2---:R-:W-:-:S04]  /*08b0*/  LOP3.LUT R5, R6, 0x6000, R5, 0xd8, !PT ;  /* 0x0000600006057812 */ /* 0x004fc800078ed805 */
[----:B------:R-:W-:-:S05]  /*08c0*/  LOP3.LUT R5, R5, 0x400000, RZ, 0xb8, !PT ;  /* 0x0040000005057812 */ /* 0x000fca00078eb8ff */
[----:B------:R4:W-:Y:S02]  /*08d0*/  STS [UR8+0x8], R5 ;  /* 0x00000805ff007988 */ /* 0x0009e40008000808 */
.L_x_17:
[----:B------:R-:W-:Y:S05]  /*08e0*/  BSYNC.RELIABLE B0 ;  /* 0x0000000000007941 */ /* 0x000fea0003800100 */
.L_x_13:
[----:B--234-:R-:W2:Y:S02]  /*08f0*/  @!P3 LDS R5, [UR8+0x8] ;  /* 0x00000808ff05b984 */ /* 0x01cea40008000800 */
[----:B--2---:R-:W-:-:S05]  /*0900*/  @!P3 LOP3.LUT R5, R5, 0x8000, RZ, 0xb8, !PT ;  /* 0x000080000505b812 */ /* 0x004fca00078eb8ff */
[----:B------:R2:W-:Y:S02]  /*0910*/  @!P3 STS [UR8+0x8], R5 ;  /* 0x00000805ff00b988 */ /* 0x0005e40008000808 */
.L_x_18:
[----:B------:R-:W-:Y:S05]  /*0920*/  BSYNC.RECONVERGENT B1 ;  /* 0x0000000000017941 */ /* 0x000fea0003800200 */
.L_x_12:
[----:B------:R-:W-:Y:S05]  /*0930*/  WARPSYNC.ALL ;  /* 0x0000000000007948 */ /* 0x000fea0003800000 */
[----:B------:R-:W-:Y:S01]  /*0940*/  NOP ;  /* 0x0000000000007918 */ /* 0x000fe20000000000 */
[----:B------:R-:W-:Y:S05]  /*0950*/  @P0 BRA `(.L_x_19) ;  /* 0x0000000000300947 */ /* 0x000fea0003800000 */
[----:B--2345:R-:W2:Y:S01]  /*0960*/  S2R R5, SR_LANEID ;  /* 0x0000000000057919 */ /* 0x03cea20000000000 */
[----:B------:R-:W-:Y:S05]  /*0970*/  WARPSYNC.ALL ;  /* 0x0000000000007948 */ /* 0x000fea0003800000 */
[----:B------:R-:W-:Y:S01]  /*0980*/  NOP ;  /* 0x0000000000007918 */ /* 0x000fe20000000000 */
[----:B--2---:R-:W-:-:S05]  /*0990*/  IMAD.SHL.U32 R5, R5, 0x4, RZ ;  /* 0x0000000405057824 */ /* 0x004fca00078e00ff */
[----:B------:R-:W2:Y:S01]  /*09a0*/  LDS R9, [R5+UR8] ;  /* 0x0000000805097984 */ /* 0x000ea20008000800 */
[----:B------:R-:W-:-:S05]  /*09b0*/  IADD3 R6, P1, PT, R5, UR24, RZ ;  /* 0x0000001805067c10 */ /* 0x000fca000ff3e0ff */
[----:B------:R-:W-:-:S05]  /*09c0*/  IMAD.X R7, RZ, RZ, UR25, P1 ;  /* 0x00000019ff077e24 */ /* 0x000fca00088e06ff */
[----:B--2---:R2:W3:Y:S01]  /*09d0*/  ATOMG.E.EXCH.STRONG.GPU PT, RZ, [R6], R9 ;  /* 0x0000000906ff73a8 */ /* 0x0044e200041ee100 */
[----:B------:R-:W-:-:S04]  /*09e0*/  DEPBAR {5,4,3,2,1,0} ;  /* 0x0000003f0000791a */ /* 0x000fc80000000000 */
[----:B------:R-:W4:Y:S02]  /*09f0*/  CCTL.E.C.LDCU.IV.DEEP [UR24] ;  /* 0x0000000018007540 */ /* 0x000f240009c08000 */
[----:B----4-:R2:W-:Y:S01]  /*0a00*/  UTMACCTL.IV [UR24] ;  /* 0x00000000180079b9 */ /* 0x0105e20008000000 */
[----:B------:R-:W-:Y:S01]  /*0a10*/  NOP ;  /* 0x0000000000007918 */ /* 0x000fe20000000000 */
.L_x_19:
[----:B------:R-:W-:Y:S05]  /*0a20*/  @P0 BRA `(.L_x_20) ;  /* 0x00000000000c0947 */ /* 0x000fea0003800000 */
[----:B------:R0:W-:Y:S01]  /*0a30*/  UTMACMDFLUSH ;  /* 0x00000000000079b7 */ /* 0x0001e20000000000 */
[----:B------:R-:W-:Y:S05]  /*0a40*/  @P0 BRA `(.L_x_20) ;  /* 0x0000000000040947 */ /* 0x000fea0003800000 */
[----:B------:R-:W-:-:S04]  /*0a50*/  DEPBAR.LE SB0, 0x0 ;  /* 0x000080000000791a */ /* 0x000fc80000000000 */
.L_x_20:
[----:B------:R-:W-:Y:S05]  /*0a60*/  WARPSYNC.ALL ;  /* 0x0000000000007948 */ /* 0x000fea0003800000 */
[----:B------:R-:W-:Y:S01]  /*0a70*/  NOP ;  /* 0x0000000000007918 */ /* 0x000fe20000000000 */
[----:B---3--:R-:W-:Y:S06]  /*0a80*/  BAR.SYNC.DEFER_BLOCKING 0x0 ;  /* 0x0000000000007b1d */ /* 0x008fec0000010000 */
[----:B------:R-:W-:Y:S02]  /*0a90*/  BSSY.RECONVERGENT B1, `(.L_x_21) ;  /* 0x000000b000017945 */ /* 0x000fe40003800200 */
[----:B------:R-:W-:Y:S06]  /*0aa0*/  BAR.SYNC.DEFER_BLOCKING 0x0 ;  /* 0x0000000000007b1d */ /* 0x000fec0000010000 */
[----:B------:R3:W-:Y:S01]  /*0ab0*/  @!P0 STS [R2], RZ ;  /* 0x000000ff02008388 */ /* 0x0007e20000000800 */
[----:B------:R-:W-:Y:S01]  /*0ac0*/  NOP ;  /* 0x0000000000007918 */ /* 0x000fe20000000000 */
[----:B------:R-:W-:Y:S05]  /*0ad0*/  @P3 BRA `(.L_x_22) ;  /* 0x0000000000183947 */ /* 0x000fea0003800000 */
[----:B--2-45:R-:W2:Y:S01]  /*0ae0*/  LDS R5, [UR8+0x8] ;  /* 0x00000808ff057984 */ /* 0x034ea20008000800 */
[----:B------:R-:W4:Y:S01]  /*0af0*/  LDC.64 R10, c[0x0][0x388] ;  /* 0x0000e200ff0a7b82 */ /* 0x000f220000000a00 */
[----:B------:R-:W-:Y:S02]  /*0b00*/  IMAD.MOV.U32 R6, RZ, RZ, 0x70 ;  /* 0x00000070ff067424 */ /* 0x000fe400078e00ff */
[----:B----4-:R4:W-:Y:S03]  /*0b10*/  STS.64 [UR8], R10 ;  /* 0x0000000aff007988 */ /* 0x0109e60008000a08 */
[----:B--2---:R-:W-:-:S05]  /*0b20*/  LOP3.LUT R5, R5, 0x10, R6, 0xd8, !PT ;  /* 0x0000001005057812 */ /* 0x004fca00078ed806 */
[----:B------:R4:W-:Y:S02]  /*0b30*/  STS [UR8+0x8], R5 ;  /* 0x00000805ff007988 */ /* 0x0009e40008000808 */
.L_x_22:
[----:B--2---:R-:W-:Y:S05]  /*0b40*/  BSYNC.RECONVERGENT B1 ;  /* 0x0000000000017941 */ /* 0x004fea0003800200 */
.L_x_21:
[----:B------:R-:W-:Y:S04]  /*0b50*/  BSSY.RECONVERGENT B2, `(.L_x_23) ;  /* 0x000000f000027945 */ /* 0x000fe80003800200 */
[----:B------:R-:W-:Y:S04]  /*0b60*/  BSSY.RELIABLE B1, `(.L_x_24) ;  /* 0x000000c000017945 */ /* 0x000fe80003800100 */
[----:B------:R-:W-:Y:S05]  /*0b70*/  @P3 BRA `(.L_x_25) ;  /* 0x0000000000283947 */ /* 0x000fea0003800000 */
[----:B----45:R-:W2:Y:S01]  /*0b80*/  LDS R5, [UR8+0x34] ;  /* 0x00003408ff057984 */ /* 0x030ea20008000800 */
[----:B------:R-:W-:Y:S01]  /*0b90*/  IMAD.MOV.U32 R6, RZ, RZ, 0x7f000000 ;  /* 0x7f000000ff067424 */ /* 0x000fe200078e00ff */
[----:B------:R-:W-:Y:S05]  /*0ba0*/  @P3 BREAK.RELIABLE B1 ;  /* 0x0000000000013942 */ /* 0x000fea0003800100 */
[----:B--2---:R-:W-:-:S05]  /*0bb0*/  LOP3.LUT R5, R5, 0xff000000, R6, 0xb8, !PT ;  /* 0xff00000005057812 */ /* 0x004fca00078eb806 */
[----:B------:R2:W-:Y:S01]  /*0bc0*/  STS [UR8+0x34], R5 ;  /* 0x00003405ff007988 */ /* 0x0005e20008000808 */
[----:B------:R-:W-:Y:S05]  /*0bd0*/  @P3 BRA `(.L_x_26) ;  /* 0x0000000000183947 */ /* 0x000fea0003800000 */
[----:B--2---:R-:W2:Y:S01]  /*0be0*/  LDS R5, [UR8+0x38] ;  /* 0x00003808ff057984 */ /* 0x004ea20008000800 */
[----:B------:R-:W-:-:S05]  /*0bf0*/  IMAD.MOV.U32 R6, RZ, RZ, 0x3f ;  /* 0x0000003fff067424 */ /* 0x000fca00078e00ff */
[----:B--2---:R-:W-:-:S05]  /*0c00*/  LOP3.LUT R5, R5, 0xff, R6, 0xb8, !PT ;  /* 0x000000ff05057812 */ /* 0x004fca00078eb806 */
[----:B------:R2:W-:Y:S02]  /*0c10*/  STS [UR8+0x38], R5 ;  /* 0x00003805ff007988 */ /* 0x0005e40008000808 */
.L_x_25:
[----:B------:R-:W-:Y:S05]  /*0c20*/  BSYNC.RELIABLE B1 ;  /* 0x0000000000017941 */ /* 0x000fea0003800100 */
.L_x_24:
[----:B------:R2:W-:Y:S02]  /*0c30*/  @!P3 STS [UR8+0x20], R4 ;  /* 0x00002004ff00b988 */ /* 0x0005e40008000808 */
.L_x_26:
[----:B------:R-:W-:Y:S05]  /*0c40*/  BSYNC.RECONVERGENT B2 ;  /* 0x0000000000027941 */ /* 0x000fea0003800200 */
.L_x_23:
[----:B------:R-:W-:Y:S05]  /*0c50*/  WARPSYNC.ALL ;  /* 0x0000000000007948 */ /* 0x000fea0003800000 */
[----:B------:R-:W-:Y:S01]  /*0c60*/  NOP ;  /* 0x0000000000007918 */ /* 0x000fe20000000000 */
[----:B--2---:R-:W2:Y:S01]  /*0c70*/  LDC R4, c[0x0][0x39c] ;  /* 0x0000e700ff047b82 */ /* 0x004ea20000000800 */
[----:B------:R-:W-:Y:S01]  /*0c80*/  BSSY.RECONVERGENT B2, `(.L_x_27) ;  /* 0x000000b000027945 */ /* 0x000fe20003800200 */
[----:B--2---:R-:W-:-:S03]  /*0c90*/  VIADD R4, R4, 0xffffffff ;  /* 0xffffffff04047836 */ /* 0x004fc60000000000 */
[----:B------:R-:W-:Y:S05]  /*0ca0*/  @P3 BRA `(.L_x_28) ;  /* 0x0000000000203947 */ /* 0x000fea0003800000 */
[----:B----45:R-:W2:Y:S01]  /*0cb0*/  LDS R5, [UR8+0x1c] ;  /* 0x00001c08ff057984 */ /* 0x030ea20008000800 */
[----:B------:R-:W4:Y:S03]  /*0cc0*/  LDC.64 R6, c[0x0][0x3b0] ;  /* 0x0000ec00ff067b82 */ /* 0x000f260000000a00 */
[----:B------:R5:W-:Y:S01]  /*0cd0*/  STS [UR8+0x24], R4 ;  /* 0x00002404ff007988 */ /* 0x000be20008000808 */
[--C-:B----4-:R-:W-:Y:S02]  /*0ce0*/  SHF.R.U32.HI R10, RZ, 0x4, R7.reuse ;  /* 0x00000004ff0a7819 */ /* 0x110fe40000011607 */
[----:B------:R-:W-:-:S05]  /*0cf0*/  SHF.R.U64 R6, R6, 0x4, R7 ;  /* 0x0000000406067819 */ /* 0x000fca0000001207 */
[----:B------:R5:W-:Y:S01]  /*0d00*/  STS [UR8+0xc], R6 ;  /* 0x00000c06ff007988 */ /* 0x000be20008000808 */
[----:B--2---:R-:W-:-:S05]  /*0d10*/  LOP3.LUT R5, R5, 0xf, R10, 0xb8, !PT ;  /* 0x0000000f05057812 */ /* 0x004fca00078eb80a */
[----:B------:R5:W-:Y:S02]  /*0d20*/  STS [UR8+0x1c], R5 ;  /* 0x00001c05ff007988 */ /* 0x000be40008000808 */
.L_x_28:
[----:B------:R-:W-:Y:S05]  /*0d30*/  BSYNC.RECONVERGENT B2 ;  /* 0x0000000000027941 */ /* 0x000fea0003800200 */
.L_x_27:
[----:B------:R-:W-:Y:S04]  /*0d40*/  BSSY.RECONVERGENT B3, `(.L_x_29) ;  /* 0x000001d000037945 */ /* 0x000fe80003800200 */
[----:B------:R-:W-:Y:S04]  /*0d50*/  BSSY.RELIABLE B2, `(.L_x_30) ;  /* 0x0000018000027945 */ /* 0x000fe80003800100 */
[----:B------:R-:W-:Y:S05]  /*0d60*/  @P3 BRA `(.L_x_31) ;  /* 0x00000000001c3947 */ /* 0x000fea0003800000 */
[----:B----45:R-:W2:Y:S02]  /*0d70*/  LDS R5, [UR8+0x34] ;  /* 0x00003408ff057984 */ /* 0x030ea40008000800 */
[----:B--2---:R-:W-:-:S05]  /*0d80*/  LOP3.LUT R5, R5, 0x7, RZ, 0xb8, !PT ;  /* 0x0000000705057812 */ /* 0x004fca00078eb8ff */
[----:B------:R2:W-:Y:S01]  /*0d90*/  STS [UR8+0x34], R5 ;  /* 0x00003405ff007988 */ /* 0x0005e20008000808 */
[----:B------:R-:W-:Y:S05]  /*0da0*/  @P3 BRA `(.L_x_32) ;  /* 0x00000000001c3947 */ /* 0x000fea0003800000 */
[----:B--2---:R-:W2:Y:S02]  /*0db0*/  LDS R5, [UR8+0x34] ;  /* 0x00003408ff057984 */ /* 0x004ea40008000800 */
[----:B--2---:R-:W-:-:S05]  /*0dc0*/  LOP3.LUT R5, R5, 0x38, RZ, 0xb8, !PT ;  /* 0x0000003805057812 */ /* 0x004fca00078eb8ff */
[----:B------:R2:W-:Y:S02]  /*0dd0*/  STS [UR8+0x34], R5 ;  /* 0x00003405ff007988 */ /* 0x0005e40008000808 */
.L_x_31:
[----:B------:R-:W-:Y:S05]  /*0de0*/  @P3 BRA `(.L_x_33) ;  /* 0x00000000001c3947 */ /* 0x000fea0003800000 */
[----:B--2-45:R-:W2:Y:S02]  /*0df0*/  LDS R5, [UR8+0x8] ;  /* 0x00000808ff057984 */ /* 0x034ea40008000800 */
[----:B--2---:R-:W-:-:S05]  /*0e00*/  LOP3.LUT R5, R5, 0x780, RZ, 0xb8, !PT ;  /* 0x0000078005057812 */ /* 0x004fca00078eb8ff */
[----:B------:R4:W-:Y:S02]  /*0e10*/  STS [UR8+0x8], R5 ;  /* 0x00000805ff007988 */ /* 0x0009e40008000808 */
.L_x_32:
[----:B------:R-:W-:Y:S05]  /*0e20*/  @P3 BRA `(.L_x_34) ;  /* 0x0000000000283947 */ /* 0x000fea0003800000 */
[----:B--2-4-:R-:W2:Y:S02]  /*0e30*/  LDS R5, [UR8+0x8] ;  /* 0x00000808ff057984 */ /* 0x014ea40008000800 */
[----:B--2---:R-:W-:-:S05]  /*0e40*/  LOP3.LUT R5, R5, 0x1800, RZ, 0xb8, !PT ;  /* 0x0000180005057812 */ /* 0x004fca00078eb8ff */
[----:B------:R2:W-:Y:S02]  /*0e50*/  STS [UR8+0x8], R5 ;  /* 0x00000805ff007988 */ /* 0x0005e40008000808 */
.L_x_33:
[----:B------:R-:W-:Y:S05]  /*0e60*/  @P3 BREAK.RELIABLE B2 ;  /* 0x0000000000023942 */ /* 0x000fea0003800100 */
[----:B------:R-:W-:Y:S05]  /*0e70*/  @P3 BRA `(.L_x_35) ;  /* 0x0000000000243947 */ /* 0x000fea0003800000 */
[----:B--2-45:R-:W2:Y:S01]  /*0e80*/  LDS R5, [UR8+0x8] ;  /* 0x00000808ff057984 */ /* 0x034ea20008000800 */
[----:B------:R-:W-:-:S05]  /*0e90*/  IMAD.MOV.U32 R6, RZ, RZ, 0x6000 ;  /* 0x00006000ff067424 */ /* 0x000fca00078e00ff */
[----:B--2---:R-:W-:-:S04]  /*0ea0*/  LOP3.LUT R5, R5, 0x6000, R6, 0xd8, !PT ;  /* 0x0000600005057812 */ /* 0x004fc800078ed806 */
[----:B------:R-:W-:-:S05]  /*0eb0*/  LOP3.LUT R5, R5, 0x400000, RZ, 0xb8, !PT ;  /* 0x0040000005057812 */ /* 0x000fca00078eb8ff */
[----:B------:R5:W-:Y:S02]  /*0ec0*/  STS [UR8+0x8], R5 ;  /* 0x00000805ff007988 */ /* 0x000be40008000808 */
.L_x_34:
[----:B------:R-:W-:Y:S05]  /*0ed0*/  BSYNC.RELIABLE B2 ;  /* 0x0000000000027941 */ /* 0x000fea0003800100 */
.L_x_30:
[----:B--2-45:R-:W2:Y:S02]  /*0ee0*/  @!P3 LDS R5, [UR8+0x8] ;  /* 0x00000808ff05b984 */ /* 0x034ea40008000800 */
[----:B--2---:R-:W-:-:S05]  /*0ef0*/  @!P3 LOP3.LUT R5, R5, 0x8000, RZ, 0xb8, !PT ;  /* 0x000080000505b812 */ /* 0x004fca00078eb8ff */
[----:B------:R2:W-:Y:S02]  /*0f00*/  @!P3 STS [UR8+0x8], R5 ;  /* 0x00000805ff00b988 */ /* 0x0005e40008000808 */
.L_x_35:
[----:B------:R-:W-:Y:S05]  /*0f10*/  BSYNC.RECONVERGENT B3 ;  /* 0x0000000000037941 */ /* 0x000fea0003800200 */
.L_x_29:
[----:B------:R-:W-:Y:S05]  /*0f20*/  WARPSYNC.ALL ;  /* 0x0000000000007948 */ /* 0x000fea0003800000 */
[----:B------:R-:W-:Y:S01]  /*0f30*/  NOP ;  /* 0x0000000000007918 */ /* 0x000fe20000000000 */
[----:B------:R-:W-:-:S04]  /*0f40*/  UIADD3 UR5, UPT, UPT, UR4, 0x80, URZ ;  /* 0x0000008004057890 */ /* 0x000fc8000fffe0ff */
[----:B------:R-:W-:-:S04]  /*0f50*/  UIADD3 UR26, UP0, UPT, UR5, UR20, URZ ;  /* 0x00000014051a7290 */ /* 0x000fc8000ff1e0ff */
[----:B------:R-:W-:Y:S01]  /*0f60*/  ULEA.HI.X.SX32 UR27, UR5, UR21, 0x1, UP0 ;  /* 0x00000015051b7291 */ /* 0x000fe200080f0eff */
[----:B------:R-:W-:Y:S11]  /*0f70*/  @P0 BRA `(.L_x_36) ;  /* 0x0000000000300947 */ /* 0x000ff60003800000 */
[----:B--2-45:R-:W2:Y:S01]  /*0f80*/  S2R R5, SR_LANEID ;  /* 0x0000000000057919 */ /* 0x034ea20000000000 */
[----:B------:R-:W-:Y:S05]  /*0f90*/  WARPSYNC.ALL ;  /* 0x0000000000007948 */ /* 0x000fea0003800000 */
[----:B------:R-:W-:Y:S01]  /*0fa0*/  NOP ;  /* 0x0000000000007918 */ /* 0x000fe20000000000 */
[----:B--2---:R-:W-:-:S05]  /*0fb0*/  IMAD.SHL.U32 R9, R5, 0x4, RZ ;  /* 0x0000000405097824 */ /* 0x004fca00078e00ff */
[----:B------:R-:W2:Y:S01]  /*0fc0*/  LDS R5, [R9+UR8] ;  /* 0x0000000809057984 */ /* 0x000ea20008000800 */
[----:B------:R-:W-:-:S05]  /*0fd0*/  IADD3 R6, P1, PT, R9, UR26, RZ ;  /* 0x0000001a09067c10 */ /* 0x000fca000ff3e0ff */
[----:B------:R-:W-:-:S05]  /*0fe0*/  IMAD.X R7, RZ, RZ, UR27, P1 ;  /* 0x0000001bff077e24 */ /* 0x000fca00088e06ff */
[----:B--2---:R2:W4:Y:S01]  /*0ff0*/  ATOMG.E.EXCH.STRONG.GPU PT, RZ, [R6], R5 ;  /* 0x0000000506ff73a8 */ /* 0x00452200041ee100 */
[----:B------:R-:W-:-:S04]  /*1000*/  DEPBAR {5,4,3,2,1,0} ;  /* 0x0000003f0000791a */ /* 0x000fc80000000000 */
[----:B------:R-:W5:Y:S02]  /*1010*/  CCTL.E.C.LDCU.IV.DEEP [UR26] ;  /* 0x000000001a007540 */ /* 0x000f640009c08000 */
[----:B-----5:R2:W-:Y:S01]  /*1020*/  UTMACCTL.IV [UR26] ;  /* 0x000000001a0079b9 */ /* 0x0205e20008000000 */
[----:B------:R-:W-:Y:S01]  /*1030*/  NOP ;  /* 0x0000000000007918 */ /* 0x000fe20000000000 */
.L_x_36:
[----:B------:R-:W-:Y:S05]  /*1040*/  @P0 BRA `(.L_x_37) ;  /* 0x00000000000c0947 */ /* 0x000fea0003800000 */
[----:B------:R0:W-:Y:S01]  /*1050*/  UTMACMDFLUSH ;  /* 0x00000000000079b7 */ /* 0x0001e20000000000 */
[----:B------:R-:W-:Y:S05]  /*1060*/  @P0 BRA `(.L_x_37) ;  /* 0x0000000000040947 */ /* 0x000fea0003800000 */
[----:B------:R-:W-:-:S04]  /*1070*/  DEPBAR.LE SB0, 0x0 ;  /* 0x000080000000791a */ /* 0x000fc80000000000 */
.L_x_37:
[----:B------:R-:W-:Y:S05]  /*1080*/  WARPSYNC.ALL ;  /* 0x0000000000007948 */ /* 0x000fea0003800000 */
[----:B------:R-:W-:Y:S01]  /*1090*/  NOP ;  /* 0x0000000000007918 */ /* 0x000fe20000000000 */
[----:B----4-:R-:W-:Y:S06]  /*10a0*/  BAR.SYNC.DEFER_BLOCKING 0x0 ;  /* 0x0000000000007b1d */ /* 0x010fec0000010000 */
[----:B------:R-:W-:Y:S02]  /*10b0*/  BSSY.RECONVERGENT B3, `(.L_x_38) ;  /* 0x000000b000037945 */ /* 0x000fe40003800200 */
[----:B------:R-:W-:Y:S06]  /*10c0*/  BAR.SYNC.DEFER_BLOCKING 0x0 ;  /* 0x0000000000007b1d */ /* 0x000fec0000010000 */
[----:B------:R4:W-:Y:S01]  /*10d0*/  @!P0 STS [R2], RZ ;  /* 0x000000ff02008388 */ /* 0x0009e20000000800 */
[----:B------:R-:W-:Y:S01]  /*10e0*/  NOP ;  /* 0x0000000000007918 */ /* 0x000fe20000000000 */
[----:B------:R-:W-:Y:S05]  /*10f0*/  @P3 BRA `(.L_x_39) ;  /* 0x0000000000183947 */ /* 0x000fea0003800000 */
[----:B---34-:R-:W3:Y:S01]  /*1100*/  LDS R2, [UR8+0x8] ;  /* 0x00000808ff027984 */ /* 0x018ee20008000800 */
[----:B--2--5:R-:W2:Y:S01]  /*1110*/  LDC.64 R6, c[0x0][0x390] ;  /* 0x0000e400ff067b82 */ /* 0x024ea20000000a00 */
[----:B------:R-:W-:Y:S02]  /*1120*/  IMAD.MOV.U32 R5, RZ, RZ, 0x70 ;  /* 0x00000070ff057424 */ /* 0x000fe400078e00ff */
[----:B--2---:R2:W-:Y:S03]  /*1130*/  STS.64 [UR8], R6 ;  /* 0x00000006ff007988 */ /* 0x0045e60008000a08 */
[----:B---3--:R-:W-:-:S05]  /*1140*/  LOP3.LUT R2, R2, 0x10, R5, 0xd8, !PT ;  /* 0x0000001002027812 */ /* 0x008fca00078ed805 */
[----:B------:R2:W-:Y:S02]  /*1150*/  STS [UR8+0x8], R2 ;  /* 0x00000802ff007988 */ /* 0x0005e40008000808 */
.L_x_39:
[----:B--2---:R-:W-:Y:S05]  /*1160*/  BSYNC.RECONVERGENT B3 ;  /* 0x0000000000037941 */ /* 0x004fea0003800200 */
.L_x_38:
[----:B------:R-:W-:Y:S04]  /*1170*/  BSSY.RECONVERGENT B4, `(.L_x_40) ;  /* 0x0000033000047945 */ /* 0x000fe80003800200 */
[----:B------:R-:W-:Y:S04]  /*1180*/  BSSY.RELIABLE B3, `(.L_x_41) ;  /* 0x000002e000037945 */ /* 0x000fe80003800100 */
[----:B------:R-:W-:Y:S05]  /*1190*/  @P3 BRA `(.L_x_42) ;  /* 0x0000000000243947 */ /* 0x000fea0003800000 */
[----:B---34-:R-:W2:Y:S01]  /*11a0*/  LDS R2, [UR8+0x34] ;  /* 0x00003408ff027984 */ /* 0x018ea20008000800 */
[----:B-----5:R-:W-:-:S05]  /*11b0*/  IMAD.MOV.U32 R5, RZ, RZ, 0x3f000000 ;  /* 0x3f000000ff057424 */ /* 0x020fca00078e00ff */
[----:B--2---:R-:W-:-:S05]  /*11c0*/  LOP3.LUT R2, R2, 0xff000000, R5, 0xb8, !PT ;  /* 0xff00000002027812 */ /* 0x004fca00078eb805 */
[----:B------:R2:W-:Y:S01]  /*11d0*/  STS [UR8+0x34], R2 ;  /* 0x00003402ff007988 */ /* 0x0005e20008000808 */
[----:B------:R-:W-:Y:S05]  /*11e0*/  @P3 BRA `(.L_x_43) ;  /* 0x0000000000183947 */ /* 0x000fea0003800000 */
[----:B--2---:R-:W2:Y:S01]  /*11f0*/  LDS R2, [UR8+0x38] ;  /* 0x00003808ff027984 */ /* 0x004ea20008000800 */
[----:B------:R-:W-:-:S05]  /*1200*/  IMAD.MOV.U32 R5, RZ, RZ, 0x3f ;  /* 0x0000003fff057424 */ /* 0x000fca00078e00ff */
[----:B--2---:R-:W-:-:S05]  /*1210*/  LOP3.LUT R2, R2, 0xff, R5, 0xb8, !PT ;  /* 0x000000ff02027812 */ /* 0x004fca00078eb805 */
[----:B------:R2:W-:Y:S02]  /*1220*/  STS [UR8+0x38], R2 ;  /* 0x00003802ff007988 */ /* 0x0005e40008000808 */
.L_x_42:
[----:B------:R-:W-:Y:S05]  /*1230*/  @P3 BRA `(.L_x_44) ;  /* 0x00000000000c3947 */ /* 0x000fea0003800000 */
[----:B------:R2:W-:Y:S02]  /*1240*/  STS [UR8+0x20], R4 ;  /* 0x00002004ff007988 */ /* 0x0005e40008000808 */
.L_x_43:
[----:B------:R-:W-:Y:S05]  /*1250*/  @P3 BRA `(.L_x_45) ;  /* 0x0000000000243947 */ /* 0x000fea0003800000 */
[----:B------:R2:W-:Y:S02]  /*1260*/  STS [UR8+0x24], R3 ;  /* 0x00002403ff007988 */ /* 0x0005e40008000808 */
.L_x_44:
[----:B------:R-:W-:Y:S05]  /*1270*/  @P3 BRA `(.L_x_46) ;  /* 0x00000000002c3947 */ /* 0x000fea0003800000 */
[----:B--234-:R-:W2:Y:S01]  /*1280*/  LDS R2, [UR8+0x1c] ;  /* 0x00001c08ff027984 */ /* 0x01cea20008000800 */
[----:B-----5:R-:W3:Y:S02]  /*1290*/  LDC.64 R6, c[0x0][0x3b8] ;  /* 0x0000ee00ff067b82 */ /* 0x020ee40000000a00 */
[--C-:B---3--:R-:W-:Y:S02]  /*12a0*/  SHF.R.U32.HI R5, RZ, 0x4, R7.reuse ;  /* 0x00000004ff057819 */ /* 0x108fe40000011607 */
[----:B------:R-:W-:-:S05]  /*12b0*/  SHF.R.U64 R3, R6, 0x4, R7 ;  /* 0x0000000406037819 */ /* 0x000fca0000001207 */
[----:B------:R3:W-:Y:S01]  /*12c0*/  STS [UR8+0xc], R3 ;  /* 0x00000c03ff007988 */ /* 0x0007e20008000808 */
[----:B--2---:R-:W-:-:S05]  /*12d0*/  LOP3.LUT R2, R2, 0xf, R5, 0xb8, !PT ;  /* 0x0000000f02027812 */ /* 0x004fca00078eb805 */
[----:B------:R3:W-:Y:S02]  /*12e0*/  STS [UR8+0x1c], R2 ;  /* 0x00001c02ff007988 */ /* 0x0007e40008000808 */
.L_x_45:
[----:B------:R-:W-:Y:S05]  /*12f0*/  @P3 BRA `(.L_x_47) ;  /* 0x00000000001c3947 */ /* 0x000fea0003800000 */
[----:B--234-:R-:W2:Y:S02]  /*1300*/  LDS R2, [UR8+0x34] ;  /* 0x00003408ff027984 */ /* 0x01cea40008000800 */
[----:B--2---:R-:W-:-:S05]  /*1310*/  LOP3.LUT R2, R2, 0x7, RZ, 0xb8, !PT ;  /* 0x0000000702027812 */ /* 0x004fca00078eb8ff */
[----:B------:R2:W-:Y:S02]  /*1320*/  STS [UR8+0x34], R2 ;  /* 0x00003402ff007988 */ /* 0x0005e40008000808 */
.L_x_46:
[----:B------:R-:W-:Y:S05]  /*1330*/  @P3 BRA `(.L_x_48) ;  /* 0x00000000001c3947 */ /* 0x000fea0003800000 */
[----:B--234-:R-:W2:Y:S02]  /*1340*/  LDS R2, [UR8+0x34] ;  /* 0x00003408ff027984 */ /* 0x01cea40008000800 */
[----:B--2---:R-:W-:-:S05]  /*1350*/  LOP3.LUT R2, R2, 0x38, RZ, 0xb8, !PT ;  /* 0x0000003802027812 */ /* 0x004fca00078eb8ff */
[----:B------:R2:W-:Y:S02]  /*1360*/  STS [UR8+0x34], R2 ;  /* 0x00003402ff007988 */ /* 0x0005e40008000808 */
.L_x_47:
[----:B------:R-:W-:Y:S05]  /*1370*/  @P3 BRA `(.L_x_49) ;  /* 0x00000000001c3947 */ /* 0x000fea0003800000 */
[----:B--234-:R-:W2:Y:S02]  /*1380*/  LDS R2, [UR8+0x8] ;  /* 0x00000808ff027984 */ /* 0x01cea40008000800 */
[----:B--2---:R-:W-:-:S05]  /*1390*/  LOP3.LUT R2, R2, 0x780, RZ, 0xb8, !PT ;  /* 0x0000078002027812 */ /* 0x004fca00078eb8ff */
[----:B------:R2:W-:Y:S02]  /*13a0*/  STS [UR8+0x8], R2 ;  /* 0x00000802ff007988 */ /* 0x0005e40008000808 */
.L_x_48:
[----:B------:R-:W-:Y:S05]  /*13b0*/  @P3 BRA `(.L_x_50) ;  /* 0x0000000000283947 */ /* 0x000fea0003800000 */
[----:B--234-:R-:W2:Y:S02]  /*13c0*/  LDS R2, [UR8+0x8] ;  /* 0x00000808ff027984 */ /* 0x01cea40008000800 */
[----:B--2---:R-:W-:-:S05]  /*13d0*/  LOP3.LUT R2, R2, 0x1800, RZ, 0xb8, !PT ;  /* 0x0000180002027812 */ /* 0x004fca00078eb8ff */
[----:B------:R2:W-:Y:S02]  /*13e0*/  STS [UR8+0x8], R2 ;  /* 0x00000802ff007988 */ /* 0x0005e40008000808 */
.L_x_49:
[----:B------:R-:W-:Y:S05]  /*13f0*/  @P3 BREAK.RELIABLE B3 ;  /* 0x0000000000033942 */ /* 0x000fea0003800100 */
[----:B------:R-:W-:Y:S05]  /*1400*/  @P3 BRA `(.L_x_51) ;  /* 0x0000000000243947 */ /* 0x000fea0003800000 */
[----:B--234-:R-:W2:Y:S01]  /*1410*/  LDS R2, [UR8+0x8] ;  /* 0x00000808ff027984 */ /* 0x01cea20008000800 */
[----:B------:R-:W-:-:S05]  /*1420*/  IMAD.MOV.U32 R3, RZ, RZ, 0x6000 ;  /* 0x00006000ff037424 */ /* 0x000fca00078e00ff */
[----:B--2---:R-:W-:-:S04]  /*1430*/  LOP3.LUT R2, R2, 0x4000, R3, 0xd8, !PT ;  /* 0x0000400002027812 */ /* 0x004fc800078ed803 */
[----:B------:R-:W-:-:S05]  /*1440*/  LOP3.LUT R2, R2, 0x400000, RZ, 0xb8, !PT ;  /* 0x0040000002027812 */ /* 0x000fca00078eb8ff */
[----:B------:R2:W-:Y:S02]  /*1450*/  STS [UR8+0x8], R2 ;  /* 0x00000802ff007988 */ /* 0x0005e40008000808 */
.L_x_50:
[----:B------:R-:W-:Y:S05]  /*1460*/  BSYNC.RELIABLE B3 ;  /* 0x0000000000037941 */ /* 0x000fea0003800100 */
.L_x_41:
[----:B--234-:R-:W2:Y:S02]  /*1470*/  @!P3 LDS R2, [UR8+0x8] ;  /* 0x00000808ff02b984 */ /* 0x01cea40008000800 */
[----:B--2---:R-:W-:-:S05]  /*1480*/  @!P3 LOP3.LUT R2, R2, 0x8000, RZ, 0xb8, !PT ;  /* 0x000080000202b812 */ /* 0x004fca00078eb8ff */
[----:B------:R2:W-:Y:S02]  /*1490*/  @!P3 STS [UR8+0x8], R2 ;  /* 0x00000802ff00b988 */ /* 0x0005e40008000808 */
.L_x_51:
[----:B------:R-:W-:Y:S05]  /*14a0*/  BSYNC.RECONVERGENT B4 ;  /* 0x0000000000047941 */ /* 0x000fea0003800200 */
.L_x_40:
[----:B------:R-:W-:Y:S05]  /*14b0*/  WARPSYNC.ALL ;  /* 0x0000000000007948 */ /* 0x000fea0003800000 */
[----:B------:R-:W-:Y:S01]  /*14c0*/  NOP ;  /* 0x0000000000007918 */ /* 0x000fe20000000000 */
[----:B------:R-:W-:-:S04]  /*14d0*/  UIADD3 UR4, UPT, UPT, UR4, 0x100, URZ ;  /* 0x0000010004047890 */ /* 0x000fc8000fffe0ff */
[----:B------:R-:W-:-:S04]  /*14e0*/  UIADD3 UR20, UP0, UPT, UR4, UR20, URZ ;  /* 0x0000001404147290 */ /* 0x000fc8000ff1e0ff */
[----:B------:R-:W-:Y:S01]  /*14f0*/  ULEA.HI.X.SX32 UR21, UR4, UR21, 0x1, UP0 ;  /* 0x0000001504157291 */ /* 0x000fe200080f0eff */
[----:B------:R-:W-:Y:S11]  /*1500*/  @P0 BRA `(.L_x_52) ;  /* 0x0000000000300947 */ /* 0x000ff60003800000 */
[----:B--234-:R-:W2:Y:S01]  /*1510*/  S2R R2, SR_LANEID ;  /* 0x0000000000027919 */ /* 0x01cea20000000000 */
[----:B------:R-:W-:Y:S05]  /*1520*/  WARPSYNC.ALL ;  /* 0x0000000000007948 */ /* 0x000fea0003800000 */
[----:B------:R-:W-:Y:S01]  /*1530*/  NOP ;  /* 0x0000000000007918 */ /* 0x000fe20000000000 */
[----:B--2--5:R-:W-:-:S05]  /*1540*/  IMAD.SHL.U32 R4, R2, 0x4, RZ ;  /* 0x0000000402047824 */ /* 0x024fca00078e00ff */
        /* <DEDUP_REMOVED lines=8> */
.L_x_52:
[----:B------:R-:W-:Y:S05]  /*15d0*/  @P0 BRA `(.L_x_53) ;  /* 0x00000000000c0947 */ /* 0x000fea0003800000 */
[----:B------:R0:W-:Y:S01]  /*15e0*/  UTMACMDFLUSH ;  /* 0x00000000000079b7 */ /* 0x0001e20000000000 */
[----:B------:R-:W-:Y:S05]  /*15f0*/  @P0 BRA `(.L_x_53) ;  /* 0x0000000000040947 */ /* 0x000fea0003800000 */
[----:B------:R-:W-:-:S04]  /*1600*/  DEPBAR.LE SB0, 0x0 ;  /* 0x000080000000791a */ /* 0x000fc80000000000 */
.L_x_53:
[----:B------:R-:W-:Y:S05]  /*1610*/  WARPSYNC.ALL ;  /* 0x0000000000007948 */ /* 0x000fea0003800000 */
[----:B------:R-:W-:Y:S01]  /*1620*/  NOP ;  /* 0x0000000000007918 */ /* 0x000fe20000000000 */
[----:B---3--:R-:W-:Y:S01]  /*1630*/  BAR.SYNC.DEFER_BLOCKING 0x0 ;  /* 0x0000000000007b1d */ /* 0x008fe20000010000 */
[----:B--2-4-:R-:W-:Y:S01]  /*1640*/  SHF.R.U32.HI R2, RZ, 0x5, R0 ;  /* 0x00000005ff027819 */ /* 0x014fe20000011600 */
[----:B------:R-:W-:-:S03]  /*1650*/  UIADD3 UR12, UPT, UPT, UR8, 0xc020, URZ ;  /* 0x0000c020080c7890 */ /* 0x000fc6000fffe0ff */
[----:B------:R-:W-:Y:S01]  /*1660*/  R2UR UR22, R2 ;  /* 0x00000000021672ca */ /* 0x000fe200000e0000 */
[----:B------:R-:W-:Y:S01]  /*1670*/  VOTEU.ALL UP0, P3 ;  /* 0x0000000000ff7886 */ /* 0x000fe20001800000 */
[----:B------:R-:W-:Y:S01]  /*1680*/  UMOV UR4, 0x1 ;  /* 0x0000000100047882 */ /* 0x000fe20000000000 */
[----:B------:R-:W-:Y:S01]  /*1690*/  VOTEU.ALL UP1, P3 ;  /* 0x0000000000ff7886 */ /* 0x000fe20001820000 */
[----:B------:R-:W-:Y:S02]  /*16a0*/  BSSY.RECONVERGENT B4, `(.L_x_54) ;  /* 0x0000018000047945 */ /* 0x000fe40003800200 */
[----:B------:R-:W-:-:S04]  /*16b0*/  @!UP0 UIADD3 UR10, UPT, UPT, -UR4, 0x100000, URZ ;  /* 0x00100000040a8890 */ /* 0x000fc8000fffe1ff */
[----:B------:R-:W-:Y:S02]  /*16c0*/  @!UP0 USHF.L.U32 UR11, UR10, 0xb, URZ ;  /* 0x0000000b0a0b8899 */ /* 0x000fe400080006ff */
[----:B------:R-:W-:Y:S02]  /*16d0*/  @!UP0 USHF.L.U32 UR10, UR10, 0x1, URZ ;  /* 0x000000010a0a8899 */ /* 0x000fe400080006ff */
[----:B------:R-:W-:-:S04]  /*16e0*/  @!UP0 UIADD3 UR4, UPT, UPT, -UR4, 0x100000, URZ ;  /* 0x0010000004048890 */ /* 0x000fc8000fffe1ff */
[----:B------:R-:W-:Y:S02]  /*16f0*/  @!UP0 USHF.L.U32 UR5, UR4, 0xb, URZ ;  /* 0x0000000b04058899 */ /* 0x000fe400080006ff */
[----:B------:R-:W-:Y:S01]  /*1700*/  @!UP0 USHF.L.U32 UR4, UR4, 0x1, URZ ;  /* 0x0000000104048899 */ /* 0x000fe200080006ff */
[----:B------:R-:W-:Y:S01]  /*1710*/  VOTEU.ALL UP0, P3 ;  /* 0x0000000000ff7886 */ /* 0x000fe20001800000 */
[----:B------:R-:W2:Y:S04]  /*1720*/  FENCE.VIEW.ASYNC.S ;  /* 0x00000000000073c6 */ /* 0x000ea80000000000 */
[----:B--2---:R2:W3:Y:S06]  /*1730*/  @!UP0 SYNCS.EXCH.64 URZ, [UR8+0xc000], UR10 ;  /* 0x00c0000a08ff85b2 */ /* 0x0044ec0008000100 */
[----:B------:R2:W3:Y:S02]  /*1740*/  @!UP1 SYNCS.EXCH.64 URZ, [UR8+0xc020], UR4 ;  /* 0x00c0200408ff95b2 */ /* 0x0004e40008000100 */
[----:B---3--:R-:W-:Y:S06]  /*1750*/  BAR.SYNC.DEFER_BLOCKING 0x0 ;  /* 0x0000000000007b1d */ /* 0x008fec0000010000 */
[----:B------:R-:W-:Y:S05]  /*1760*/  @P3 BRA `(.L_x_55) ;  /* 0x00000000002c3947 */ /* 0x000fea0003800000 */
[----:B--2---:R-:W-:Y:S02]  /*1770*/  UMOV UR4, 0x1 ;  /* 0x0000000100047882 */ /* 0x004fe40000000000 */
[----:B------:R-:W-:-:S04]  /*1780*/  UIADD3 UR10, UPT, UPT, -UR4, 0x100000, URZ ;  /* 0x00100000040a7890 */ /* 0x000fc8000fffe1ff */
[----:B------:R-:W-:Y:S02]  /*1790*/  USHF.L.U32 UR11, UR10, 0xb, URZ ;  /* 0x0000000b0a0b7899 */ /* 0x000fe400080006ff */
[----:B------:R-:W-:Y:S02]  /*17a0*/  USHF.L.U32 UR10, UR10, 0x1, URZ ;  /* 0x000000010a0a7899 */ /* 0x000fe400080006ff */
[----:B------:R-:W-:-:S04]  /*17b0*/  UIADD3 UR4, UPT, UPT, -UR4, 0x100000, URZ ;  /* 0x0010000004047890 */ /* 0x000fc8000fffe1ff */
[----:B------:R-:W-:Y:S02]  /*17c0*/  USHF.L.U32 UR5, UR4, 0xb, URZ ;  /* 0x0000000b04057899 */ /* 0x000fe400080006ff */
[----:B------:R-:W-:Y:S01]  /*17d0*/  USHF.L.U32 UR4, UR4, 0x1, URZ ;  /* 0x0000000104047899 */ /* 0x000fe200080006ff */
[----:B------:R-:W2:Y:S03]  /*17e0*/  FENCE.VIEW.ASYNC.S ;  /* 0x00000000000073c6 */ /* 0x000ea60000000000 */
[----:B--2---:R3:W4:Y:S08]  /*17f0*/  SYNCS.EXCH.64 URZ, [UR8+0xc008], UR10 ;  /* 0x00c0080a08ff75b2 */ /* 0x0047300008000100 */
[----:B------:R3:W2:Y:S02]  /*1800*/  SYNCS.EXCH.64 URZ, [UR8+0xc028], UR4 ;  /* 0x00c0280408ff75b2 */ /* 0x0006a40008000100 */
[----:B---3--:R-:W-:Y:S01]  /*1810*/  NOP ;  /* 0x0000000000007918 */ /* 0x008fe20000000000 */
.L_x_55:
[----:B--2---:R-:W-:Y:S05]  /*1820*/  BSYNC.RECONVERGENT B4 ;  /* 0x0000000000047941 */ /* 0x004fea0003800200 */
.L_x_54:
[----:B----4-:R-:W-:Y:S01]  /*1830*/  BAR.SYNC.DEFER_BLOCKING 0x0 ;  /* 0x0000000000007b1d */ /* 0x010fe20000010000 */
[----:B------:R-:W-:Y:S01]  /*1840*/  USHF.L.U32 UR15, UR7, 0x6, URZ ;  /* 0x00000006070f7899 */ /* 0x000fe200080006ff */
[----:B------:R-:W-:Y:S01]  /*1850*/  ISETP.GE.AND P0, PT, R8, 0x1, PT ;  /* 0x000000010800780c */ /* 0x000fe20003f06270 */
[----:B------:R-:W-:-:S03]  /*1860*/  USHF.L.U32 UR19, UR9, 0x6, URZ ;  /* 0x0000000609137899 */ /* 0x000fc600080006ff */
[----:B------:R-:W-:Y:S04]  /*1870*/  BSSY.RECONVERGENT B4, `(.L_x_56) ;  /* 0x000000d000047945 */ /* 0x000fe80003800200 */
[----:B------:R-:W-:Y:S05]  /*1880*/  @P3 BRA `(.L_x_57) ;  /* 0x00000000002c3947 */ /* 0x000fea0003800000 */
[----:B------:R-:W-:Y:S02]  /*1890*/  UMOV UR4, 0x1 ;  /* 0x0000000100047882 */ /* 0x000fe40000000000 */
[----:B------:R-:W-:-:S04]  /*18a0*/  UIADD3 UR10, UPT, UPT, -UR4, 0x100000, URZ ;  /* 0x00100000040a7890 */ /* 0x000fc8000fffe1ff */
[----:B------:R-:W-:Y:S02]  /*18b0*/  USHF.L.U32 UR11, UR10, 0xb, URZ ;  /* 0x0000000b0a0b7899 */ /* 0x000fe400080006ff */
[----:B------:R-:W-:Y:S02]  /*18c0*/  USHF.L.U32 UR10, UR10, 0x1, URZ ;  /* 0x000000010a0a7899 */ /* 0x000fe400080006ff */
[----:B------:R-:W-:-:S04]  /*18d0*/  UIADD3 UR4, UPT, UPT, -UR4, 0x100000, URZ ;  /* 0x0010000004047890 */ /* 0x000fc8000fffe1ff */
[----:B------:R-:W-:Y:S02]  /*18e0*/  USHF.L.U32 UR5, UR4, 0xb, URZ ;  /* 0x0000000b04057899 */ /* 0x000fe400080006ff */
[----:B------:R-:W-:Y:S01]  /*18f0*/  USHF.L.U32 UR4, UR4, 0x1, URZ ;  /* 0x0000000104047899 */ /* 0x000fe200080006ff */
[----:B------:R-:W2:Y:S03]  /*1900*/  FENCE.VIEW.ASYNC.S ;  /* 0x00000000000073c6 */ /* 0x000ea60000000000 */
[----:B--2---:R2:W3:Y:S08]  /*1910*/  SYNCS.EXCH.64 URZ, [UR8+0xc010], UR10 ;  /* 0x00c0100a08ff75b2 */ /* 0x0044f00008000100 */
[----:B------:R2:W4:Y:S01]  /*1920*/  SYNCS.EXCH.64 URZ, [UR8+0xc030], UR4 ;  /* 0x00c0300408ff75b2 */ /* 0x0005220008000100 */
[----:B------:R-:W-:Y:S01]  /*1930*/  NOP ;  /* 0x0000000000007918 */ /* 0x000fe20000000000 */
.L_x_57:
[----:B--2---:R-:W-:Y:S05]  /*1940*/  BSYNC.RECONVERGENT B4 ;  /* 0x0000000000047941 */ /* 0x004fea0003800200 */
.L_x_56:
[----:B------:R-:W-:Y:S05]  /*1950*/  @!P0 BRA `(.L_x_58) ;  /* 0x0000000800708947 */ /* 0x000fea0003800000 */
[----:B---34-:R-:W-:Y:S01]  /*1960*/  BAR.SYNC.DEFER_BLOCKING 0x0 ;  /* 0x0000000000007b1d */ /* 0x018fe20000010000 */
[----:B------:R-:W-:Y:S01]  /*1970*/  @!P3 IMAD.MOV.U32 R2, RZ, RZ, 0x4000 ;  /* 0x00004000ff02b424 */ /* 0x000fe200078e00ff */
[----:B------:R-:W-:Y:S02]  /*1980*/  ELECT P1, URZ, PT ;  /* 0x0000000000ff782f */ /* 0x000fe40003820000 */
[----:B------:R-:W-:Y:S02]  /*1990*/  ELECT P0, URZ, PT ;  /* 0x0000000000ff782f */ /* 0x000fe40003800000 */
[C---:B------:R-:W-:Y:S01]  /*19a0*/  ISETP.LT.U32.AND P1, PT, R20.reuse, 0x20, P1 ;  /* 0x000000201400780c */ /* 0x040fe20000f21070 */
[----:B------:R-:W-:Y:S01]  /*19b0*/  UMOV UR11, UR15 ;  /* 0x0000000f000b7c82 */ /* 0x000fe20008000000 */
[----:B------:R-:W-:Y:S01]  /*19c0*/  ISETP.LT.U32.AND P0, PT, R20, 0x20, P0 ;  /* 0x000000201400780c */ /* 0x000fe20000701070 */
[----:B------:R-:W-:-:S10]  /*19d0*/  UIADD3 UR16, UPT, UPT, UR8, 0x6000, URZ ;  /* 0x0000600008107890 */ /* 0x000fd4000fffe0ff */
[----:B------:R-:W-:Y:S01]  /*19e0*/  VOTEU.ANY UP0, P1 ;  /* 0x0000000000ff7886 */ /* 0x000fe20000800100 */
[----:B------:R-:W-:Y:S01]  /*19f0*/  VOTEU.ANY UP2, P1 ;  /* 0x0000000000ff7886 */ /* 0x000fe20000840100 */
[----:B------:R-:W-:Y:S01]  /*1a00*/  VOTEU.ANY UP1, P0 ;  /* 0x0000000000ff7886 */ /* 0x000fe20000020100 */
[----:B------:R-:W-:Y:S01]  /*1a10*/  VOTEU.ANY UP3, P0 ;  /* 0x0000000000ff7886 */ /* 0x000fe20000060100 */
[----:B------:R2:W-:Y:S01]  /*1a20*/  @!P3 SYNCS.ARRIVE.TRANS64 RZ, [UR8+0xc000], R2 ;  /* 0x00c00002ffffb9a7 */ /* 0x0005e20008000008 */
[----:B------:R3:W-:Y:S06]  /*1a30*/  MEMBAR.ALL.CTA ;  /* 0x0000000000007992 */ /* 0x0007ec0000008000 */
[----:B---3--:R-:W3:Y:S01]  /*1a40*/  FENCE.VIEW.ASYNC.S ;  /* 0x00000000000073c6 */ /* 0x008ee20000000000 */
[----:B------:R-:W-:Y:S01]  /*1a50*/  @UP0 UIADD3 UR9, UPT, UPT, UR8, 0xc000, URZ ;  /* 0x0000c00008090890 */ /* 0x000fe2000fffe0ff */
[----:B------:R-:W-:Y:S01]  /*1a60*/  @UP0 UMOV UR10, URZ ;  /* 0x000000ff000a0c82 */ /* 0x000fe20008000000 */
[----:B------:R-:W-:Y:S01]  /*1a70*/  @UP1 UIADD3 UR17, UPT, UPT, UR8, 0xc000, URZ ;  /* 0x0000c00008111890 */ /* 0x000fe2000fffe0ff */
[----:B------:R-:W-:Y:S01]  /*1a80*/  @UP1 UMOV UR18, URZ ;  /* 0x000000ff00121c82 */ /* 0x000fe20008000000 */
[----:B------:R-:W-:Y:S01]  /*1a90*/  UISETP.NE.U32.AND UP0, UPT, UR22, URZ, UPT ;  /* 0x000000ff1600728c */ /* 0x000fe2000bf05070 */
[----:B---3--:R-:W-:Y:S06]  /*1aa0*/  BAR.SYNC.DEFER_BLOCKING 0x0 ;  /* 0x0000000000007b1d */ /* 0x008fec0000010000 */
[----:B------:R2:W-:Y:S02]  /*1ab0*/  @UP2 UTMALDG.2D [UR8], [UR24] ;  /* 0x00000008180025b4 */ /* 0x0005e40008008000 */
[----:B------:R-:W-:Y:S06]  /*1ac0*/  BAR.SYNC.DEFER_BLOCKING 0x0 ;  /* 0x0000000000007b1d */ /* 0x000fec0000010000 */
[----:B------:R2:W-:Y:S02]  /*1ad0*/  @UP3 UTMALDG.2D [UR16], [UR26] ;  /* 0x000000101a0035b4 */ /* 0x0005e40008008000 */
[----:B------:R-:W-:Y:S06]  /*1ae0*/  BAR.SYNC.DEFER_BLOCKING 0x0 ;  /* 0x0000000000007b1d */ /* 0x000fec0000010000 */
[----:B------:R-:W3:Y:S02]  /*1af0*/  SYNCS.PHASECHK.TRANS64.TRYWAIT P0, [UR8+0xc000], RZ ;  /* 0x00c000ffff0075a7 */ /* 0x000ee40008001108 */
[----:B--23--:R-:W-:Y:S05]  /*1b00*/  @!P0 BRA `(.L_x_59) ;  /* 0x0000000c00a08947 */ /* 0x00cfea0003800000 */
.L_x_75:
[----:B------:R-:W-:Y:S05]  /*1b10*/  BRA.U UP0, `(.L_x_60) ;  /* 0x0000000100747547 */ /* 0x000fea000b800000 */
[----:B------:R-:W-:Y:S02]  /*1b20*/  USHF.R.U32.HI UR6, URZ, 0x4, UR8 ;  /* 0x00000004ff067899 */ /* 0x000fe40008011608 */
[----:B------:R-:W-:Y:S02]  /*1b30*/  USHF.R.U32.HI UR10, URZ, 0x4, UR16 ;  /* 0x00000004ff0a7899 */ /* 0x000fe40008011610 */
[----:B------:R-:W-:Y:S02]  /*1b40*/  USGXT.U32 UR6, UR6, 0xe ;  /* 0x0000000e0606789a */ /* 0x000fe40008000000 */
[----:B------:R-:W-:Y:S02]  /*1b50*/  USGXT.U32 UR10, UR10, 0xe ;  /* 0x0000000e0a0a789a */ /* 0x000fe40008000000 */
[----:B------:R-:W-:Y:S02]  /*1b60*/  UIADD3 UR32, UP0, UPT, UR6, 0x2, URZ ;  /* 0x0000000206207890 */ /* 0x000fe4000ff1e0ff */
[----:B------:R-:W-:Y:S01]  /*1b70*/  UIADD3 UR34, UP1, UPT, UR10, 0x2, URZ ;  /* 0x000000020a227890 */ /* 0x000fe2000ff3e0ff */
[----:B------:R-:W-:Y:S01]  /*1b80*/  UMOV UR4, URZ ;  /* 0x000000ff00047c82 */ /* 0x000fe20008000000 */
[----:B------:R-:W-:Y:S01]  /*1b90*/  UMOV UR5, URZ ;  /* 0x000000ff00057c82 */ /* 0x000fe20008000000 */
[----:B------:R-:W-:-:S02]  /*1ba0*/  UIADD3.X UR33, UPT, UPT, UR4, 0x40004040, URZ, UP0, !UPT ;  /* 0x4000404004217890 */ /* 0x000fc400087fe4ff */
[----:B------:R-:W-:Y:S02]  /*1bb0*/  UIADD3.X UR35, UPT, UPT, UR5, 0x40004040, URZ, UP1, !UPT ;  /* 0x4000404005237890 */ /* 0x000fe40008ffe4ff */
[----:B------:R-:W-:Y:S02]  /*1bc0*/  UIADD3.64 UR4, UPT, UPT, UR32, 0x2, URZ ;  /* 0x0000000220047897 */ /* 0x000fe4000fffe0ff */
[----:B------:R-:W-:Y:S02]  /*1bd0*/  UIADD3.64 UR16, UPT, UPT, UR34, 0x2, URZ ;  /* 0x0000000222107897 */ /* 0x000fe4000fffe0ff */
[----:B------:R-:W-:Y:S02]  /*1be0*/  UIADD3.64 UR28, UPT, UPT, UR32, 0x4, URZ ;  /* 0x00000004201c7897 */ /* 0x000fe4000fffe0ff */
[----:B------:R-:W-:Y:S01]  /*1bf0*/  UIADD3.64 UR30, UPT, UPT, UR34, 0x4, URZ ;  /* 0x00000004221e7897 */ /* 0x000fe2000fffe0ff */
[----:B------:R-:W-:Y:S01]  /*1c00*/  UMOV UR36, 0x0 ;  /* 0x0000000000247882 */ /* 0x000fe20000000000 */
[----:B------:R-:W-:Y:S01]  /*1c10*/  UMOV UR37, 0x4100010 ;  /* 0x0410001000257882 */ /* 0x000fe20000000000 */
[----:B------:R-:W-:Y:S01]  /*1c20*/  UMOV UR7, 0x40004040 ;  /* 0x4000404000077882 */ /* 0x000fe20000000000 */
[----:B------:R-:W-:Y:S01]  /*1c30*/  UMOV UR11, 0x40004040 ;  /* 0x40004040000b7882 */ /* 0x000fe20000000000 */
[----:B------:R-:W-:Y:S01]  /*1c40*/  UMOV UR38, 0x0 ;  /* 0x0000000000267882 */ /* 0x000fe20000000000 */
[----:B------:R-:W-:Y:S01]  /*1c50*/  UMOV UR39, 0x4100010 ;  /* 0x0410001000277882 */ /* 0x000fe20000000000 */
[----:B------:R-:W-:Y:S01]  /*1c60*/  UMOV UR40, 0x0 ;  /* 0x0000000000287882 */ /* 0x000fe20000000000 */
[----:B------:R-:W-:Y:S01]  /*1c70*/  UMOV UR41, 0x4100010 ;  /* 0x0410001000297882 */ /* 0x000fe20000000000 */
[----:B------:R2:W-:Y:S01]  /*1c80*/  UTCQMMA gdesc[UR6], gdesc[UR10], tmem[UR23], tmem[UR36], idesc[UR37], !UPT ;  /* 0x00ff240a060075ea */ /* 0x0005e2000f800317 */
[----:B------:R-:W-:Y:S01]  /*1c90*/  UMOV UR42, 0x0 ;  /* 0x00000000002a7882 */ /* 0x000fe20000000000 */
[----:B------:R-:W-:Y:S01]  /*1ca0*/  UMOV UR43, 0x4100010 ;  /* 0x04100010002b7882 */ /* 0x000fe20000000000 */
[----:B------:R2:W-:Y:S01]  /*1cb0*/  UTCQMMA gdesc[UR32], gdesc[UR34], tmem[UR23], tmem[UR38], idesc[UR39], UPT ;  /* 0x00ff2622200075ea */ /* 0x0005e2000b800317 */
[----:B------:R2:W-:Y:S01]  /*1cc0*/  UTCQMMA gdesc[UR4], gdesc[UR16], tmem[UR23], tmem[UR40], idesc[UR41], UPT ;  /* 0x00ff2810040075ea */ /* 0x0005e2000b800317 */
[----:B------:R2:W-:Y:S01]  /*1cd0*/  UTCQMMA gdesc[UR28], gdesc[UR30], tmem[UR23], tmem[UR42], idesc[UR43], UPT ;  /* 0x00ff2a1e1c0075ea */ /* 0x0005e2000b800317 */
[----:B------:R-:W-:Y:S01]  /*1ce0*/  NOP ;  /* 0x0000000000007918 */ /* 0x000fe20000000000 */
.L_x_60:
[----:B------:R-:W-:Y:S01]  /*1cf0*/  ELECT P0, URZ, PT ;  /* 0x0000000000ff782f */ /* 0x000fe20003800000 */
[----:B--2---:R-:W-:Y:S01]  /*1d00*/  UMOV UR4, UR12 ;  /* 0x0000000c00047c82 */ /* 0x004fe20008000000 */
[----:B------:R-:W-:Y:S02]  /*1d10*/  UMOV UR5, URZ ;  /* 0x000000ff00057c82 */ /* 0x000fe40008000000 */
[----:B------:R-:W-:-:S13]  /*1d20*/  ISETP.LT.U32.AND P0, PT, R20, 0x20, P0 ;  /* 0x000000201400780c */ /* 0x000fda0000701070 */
[----:B------:R-:W-:Y:S01]  /*1d30*/  VOTEU.ANY UP0, P0 ;  /* 0x0000000000ff7886 */ /* 0x000fe20000000100 */
[----:B------:R-:W-:Y:S01]  /*1d40*/  VOTEU.ANY UP1, P0 ;  /* 0x0000000000ff7886 */ /* 0x000fe20000020100 */
[----:B------:R-:W-:-:S03]  /*1d50*/  ISETP.GE.U32.AND P0, PT, R8, 0x81, PT ;  /* 0x000000810800780c */ /* 0x000fc60003f06070 */
[----:B------:R-:W-:Y:S02]  /*1d60*/  @UP0 UMOV UR4, UR4 ;  /* 0x0000000400040c82 */ /* 0x000fe40008000000 */
[----:B------:R2:W-:Y:S01]  /*1d70*/  @UP1 UTCBAR [UR4], URZ ;  /* 0x000000ff040013e9 */ /* 0x0005e200080000ff */
[----:B------:R-:W-:Y:S06]  /*1d80*/  BAR.SYNC.DEFER_BLOCKING 0x0 ;  /* 0x0000000000007b1d */ /* 0x000fec0000010000 */
[----:B------:R-:W3:Y:S02]  /*1d90*/  SYNCS.PHASECHK.TRANS64.TRYWAIT P1, [UR8+0xc020], RZ ;  /* 0x00c020ffff0075a7 */ /* 0x000ee40008021108 */
[----:B--23--:R-:W-:Y:S05]  /*1da0*/  @!P1 BRA `(.L_x_61) ;  /* 0x0000000c00049947 */ /* 0x00cfea0003800000 */
.L_x_76:
[----:B------:R-:W-:Y:S01]  /*1db0*/  UMOV UR4, URZ ;  /* 0x000000ff00047c82 */ /* 0x000fe20008000000 */
[----:B------:R-:W-:Y:S05]  /*1dc0*/  @!P0 BRA `(.L_x_58) ;  /* 0x0000000400548947 */ /* 0x000fea0003800000 */
[----:B------:R-:W2:Y:S01]  /*1dd0*/  LDCU UR29, c[0x0][0x3a0] ;  /* 0x00007400ff1d77ac */ /* 0x000ea20008000800 */
[----:B------:R-:W-:Y:S01]  /*1de0*/  UMOV UR9, 0x1 ;  /* 0x0000000100097882 */ /* 0x000fe20000000000 */
[----:B------:R-:W-:-:S05]  /*1df0*/  UMOV UR14, 0x80 ;  /* 0x00000080000e7882 */ /* 0x000fca0000000000 */
.L_x_65:
[----:B------:R-:W-:Y:S01]  /*1e00*/  BAR.SYNC.DEFER_BLOCKING 0x0 ;  /* 0x0000000000007b1d */ /* 0x000fe20000010000 */
[----:B------:R-:W-:Y:S01]  /*1e10*/  ULEA UR28, UR9, UR8, 0x3 ;  /* 0x00000008091c7291 */ /* 0x000fe2000f8e18ff */
[----:B------:R-:W-:Y:S01]  /*1e20*/  @!P3 IMAD.MOV.U32 R2, RZ, RZ, 0x4000 ;  /* 0x00004000ff02b424 */ /* 0x000fe200078e00ff */
[----:B------:R-:W-:Y:S01]  /*1e30*/  ELECT P1, URZ, PT ;  /* 0x0000000000ff782f */ /* 0x000fe20003820000 */
[----:B------:R-:W-:-:S03]  /*1e40*/  ULEA UR12, UR9, UR8, 0xd ;  /* 0x00000008090c7291 */ /* 0x000fc6000f8e68ff */
[----:B------:R-:W-:Y:S02]  /*1e50*/  ISETP.LT.U32.AND P1, PT, R20, 0x20, P1 ;  /* 0x000000201400780c */ /* 0x000fe40000f21070 */
[----:B------:R-:W-:Y:S01]  /*1e60*/  ELECT P0, URZ, PT ;  /* 0x0000000000ff782f */ /* 0x000fe20003800000 */
[----:B------:R-:W-:-:S03]  /*1e70*/  UIADD3 UR16, UPT, UPT, UR12, 0x6000, URZ ;  /* 0x000060000c107890 */ /* 0x000fc6000fffe0ff */
[----:B------:R-:W-:Y:S01]  /*1e80*/  ISETP.LT.U32.AND P0, PT, R20, 0x20, P0 ;  /* 0x000000201400780c */ /* 0x000fe20000701070 */
[----:B------:R-:W-:Y:S01]  /*1e90*/  UMOV UR18, UR14 ;  /* 0x0000000e00127c82 */ /* 0x000fe20008000000 */
[----:B------:R-:W-:-:S05]  /*1ea0*/  USHF.L.U32 UR5, UR4, 0x1f, URZ ;  /* 0x0000001f04057899 */ /* 0x000fca00080006ff */
[----:B------:R-:W-:Y:S01]  /*1eb0*/  VOTEU.ANY UP0, P1 ;  /* 0x0000000000ff7886 */ /* 0x000fe20000800100 */
[----:B------:R3:W-:Y:S01]  /*1ec0*/  @!P3 SYNCS.ARRIVE.TRANS64 RZ, [UR28+0xc000], R2 ;  /* 0x00c00002ffffb9a7 */ /* 0x0007e2000800001c */
[----:B------:R4:W-:Y:S06]  /*1ed0*/  MEMBAR.ALL.CTA ;  /* 0x0000000000007992 */ /* 0x0009ec0000008000 */
[----:B----4-:R-:W4:Y:S01]  /*1ee0*/  FENCE.VIEW.ASYNC.S ;  /* 0x00000000000073c6 */ /* 0x010f220000000000 */
[----:B------:R-:W-:Y:S01]  /*1ef0*/  @UP0 UIADD3 UR13, UPT, UPT, UR28, 0xc000, URZ ;  /* 0x0000c0001c0d0890 */ /* 0x000fe2000fffe0ff */
[----:B----4-:R-:W-:Y:S01]  /*1f00*/  VOTEU.ANY UP0, P1 ;  /* 0x0000000000ff7886 */ /* 0x010fe20000800100 */
[----:B------:R-:W-:Y:S01]  /*1f10*/  VOTEU.ANY UP1, P0 ;  /* 0x0000000000ff7886 */ /* 0x000fe20000020100 */
[----:B---3--:R-:W-:-:S04]  /*1f20*/  IMAD.U32 R2, RZ, RZ, UR5 ;  /* 0x00000005ff027e24 */ /* 0x008fc8000f8e00ff */
[----:B------:R-:W-:Y:S01]  /*1f30*/  @UP1 UIADD3 UR17, UPT, UPT, UR28, 0xc000, URZ ;  /* 0x0000c0001c111890 */ /* 0x000fe2000fffe0ff */
[----:B------:R-:W-:Y:S01]  /*1f40*/  VOTEU.ANY UP1, P0 ;  /* 0x0000000000ff7886 */ /* 0x000fe20000020100 */
[----:B------:R-:W-:Y:S06]  /*1f50*/  BAR.SYNC.DEFER_BLOCKING 0x0 ;  /* 0x0000000000007b1d */ /* 0x000fec0000010000 */
[----:B------:R3:W-:Y:S01]  /*1f60*/  @UP0 UTMALDG.2D [UR12], [UR24] ;  /* 0x0000000c180005b4 */ /* 0x0007e20008008000 */
[----:B------:R-:W-:Y:S01]  /*1f70*/  UISETP.NE.U32.AND UP0, UPT, UR22, URZ, UPT ;  /* 0x000000ff1600728c */ /* 0x000fe2000bf05070 */
[----:B------:R-:W-:Y:S06]  /*1f80*/  BAR.SYNC.DEFER_BLOCKING 0x0 ;  /* 0x0000000000007b1d */ /* 0x000fec0000010000 */
[----:B------:R3:W-:Y:S02]  /*1f90*/  @UP1 UTMALDG.2D [UR16], [UR26] ;  /* 0x000000101a0015b4 */ /* 0x0007e40008008000 */
[----:B------:R-:W-:Y:S06]  /*1fa0*/  BAR.SYNC.DEFER_BLOCKING 0x0 ;  /* 0x0000000000007b1d */ /* 0x000fec0000010000 */
[----:B------:R-:W4:Y:S02]  /*1fb0*/  SYNCS.PHASECHK.TRANS64.TRYWAIT P0, [UR28+0xc000], R2 ;  /* 0x00c00002ff0075a7 */ /* 0x000f24000800111c */
[----:B---34-:R-:W-:Y:S05]  /*1fc0*/  @!P0 BRA `(.L_x_62) ;  /* 0x0000000800888947 */ /* 0x018fea0003800000 */
.L_x_77:
        /* <DEDUP_REMOVED lines=11> */
[----:B------:R-:W-:Y:S02]  /*2080*/  UIADD3 UR6, UP0, UPT, UR16, 0x2, URZ ;  /* 0x0000000210067890 */ /* 0x000fe4000ff1e0ff */
[----:B------:R-:W-:Y:S02]  /*2090*/  UIADD3 UR32, UP1, UPT, UR30, 0x2, URZ ;  /* 0x000000021e207890 */ /* 0x000fe4000ff3e0ff */
[----:B------:R-:W-:Y:S02]  /*20a0*/  UIADD3 UR34, UP2, UPT, UR16, 0x4, URZ ;  /* 0x0000000410227890 */ /* 0x000fe4000ff5e0ff */
[----:B------:R-:W-:Y:S02]  /*20b0*/  UIADD3 UR36, UP3, UPT, UR30, 0x4, URZ ;  /* 0x000000041e247890 */ /* 0x000fe4000ff7e0ff */
[----:B------:R-:W-:-:S02]  /*20c0*/  UIADD3.X UR7, UPT, UPT, UR17, URZ, URZ, UP0, !UPT ;  /* 0x000000ff11077290 */ /* 0x000fc400087fe4ff */
[----:B------:R-:W-:Y:S02]  /*20d0*/  UIADD3.X UR33, UPT, UPT, UR31, URZ, URZ, UP1, !UPT ;  /* 0x000000ff1f217290 */ /* 0x000fe40008ffe4ff */
[----:B------:R-:W-:Y:S02]  /*20e0*/  UIADD3.X UR35, UPT, UPT, UR17, URZ, URZ, UP2, !UPT ;  /* 0x000000ff11237290 */ /* 0x000fe400097fe4ff */
[----:B------:R-:W-:Y:S01]  /*20f0*/  UIADD3.X UR37, UPT, UPT, UR31, URZ, URZ, UP3, !UPT ;  /* 0x000000ff1f257290 */ /* 0x000fe20009ffe4ff */
        /* <DEDUP_REMOVED lines=8> */
[----:B------:R3:W-:Y:S01]  /*2180*/  UTCQMMA gdesc[UR10], gdesc[UR12], tmem[UR23], tmem[UR38], idesc[UR39], UPT ;  /* 0x00ff260c0a0075ea */ /* 0x0007e2000b800317 */
[----:B------:R-:W-:Y:S01]  /*2190*/  UMOV UR44, 0x0 ;  /* 0x00000000002c7882 */ /* 0x000fe20000000000 */
[----:B------:R-:W-:Y:S01]  /*21a0*/  UMOV UR45, 0x4100010 ;  /* 0x04100010002d7882 */ /* 0x000fe20000000000 */
[----:B------:R3:W-:Y:S01]  /*21b0*/  UTCQMMA gdesc[UR16], gdesc[UR30], tmem[UR23], tmem[UR40], idesc[UR41], UPT ;  /* 0x00ff281e100075ea */ /* 0x0007e2000b800317 */
[----:B------:R3:W-:Y:S01]  /*21c0*/  UTCQMMA gdesc[UR6], gdesc[UR32], tmem[UR23], tmem[UR42], idesc[UR43], UPT ;  /* 0x00ff2a20060075ea */ /* 0x0007e2000b800317 */
[----:B------:R3:W-:Y:S01]  /*21d0*/  UTCQMMA gdesc[UR34], gdesc[UR36], tmem[UR23], tmem[UR44], idesc[UR45], UPT ;  /* 0x00ff2c24220075ea */ /* 0x0007e2000b800317 */
[----:B------:R-:W-:Y:S01]  /*21e0*/  NOP ;  /* 0x0000000000007918 */ /* 0x000fe20000000000 */
.L_x_63:
[----:B------:R-:W-:Y:S01]  /*21f0*/  ELECT P0, URZ, PT ;  /* 0x0000000000ff782f */ /* 0x000fe20003800000 */
[----:B---3--:R-:W-:-:S03]  /*2200*/  UIADD3 UR6, UPT, UPT, UR28, 0xc020, URZ ;  /* 0x0000c0201c067890 */ /* 0x008fc6000fffe0ff */
[----:B------:R-:W-:Y:S01]  /*2210*/  ISETP.LT.U32.AND P0, PT, R20, 0x20, P0 ;  /* 0x000000201400780c */ /* 0x000fe20000701070 */
[----:B------:R-:W-:-:S12]  /*2220*/  UMOV UR7, URZ ;  /* 0x000000ff00077c82 */ /* 0x000fd80008000000 */
[----:B------:R-:W-:Y:S01]  /*2230*/  VOTEU.ANY UP0, P0 ;  /* 0x0000000000ff7886 */ /* 0x000fe20000000100 */
[----:B------:R-:W-:-:S04]  /*2240*/  VOTEU.ANY UP1, P0 ;  /* 0x0000000000ff7886 */ /* 0x000fc80000020100 */
[----:B------:R-:W-:Y:S02]  /*2250*/  @UP0 UMOV UR6, UR6 ;  /* 0x0000000600060c82 */ /* 0x000fe40008000000 */
[----:B------:R3:W-:Y:S01]  /*2260*/  @UP1 UTCBAR [UR6], URZ ;  /* 0x000000ff060013e9 */ /* 0x0007e200080000ff */
[----:B------:R-:W-:Y:S06]  /*2270*/  BAR.SYNC.DEFER_BLOCKING 0x0 ;  /* 0x0000000000007b1d */ /* 0x000fec0000010000 */
[----:B------:R-:W4:Y:S02]  /*2280*/  SYNCS.PHASECHK.TRANS64.TRYWAIT P0, [UR28+0xc020], R2 ;  /* 0x00c02002ff0075a7 */ /* 0x000f24000800111c */
[----:B---34-:R-:W-:Y:S05]  /*2290*/  @!P0 BRA `(.L_x_64) ;  /* 0x0000000400e08947 */ /* 0x018fea0003800000 */
.L_x_78:
[----:B------:R-:W-:Y:S02]  /*22a0*/  UIADD3 UR9, UPT, UPT, UR9, 0x1, URZ ;  /* 0x0000000109097890 */ /* 0x000fe4000fffe0ff */
[----:B------:R-:W-:Y:S02]  /*22b0*/  UIADD3 UR14, UPT, UPT, UR14, 0x80, URZ ;  /* 0x000000800e0e7890 */ /* 0x000fe4000fffe0ff */
[----:B------:R-:W-:-:S04]  /*22c0*/  UISETP.NE.U32.AND UP0, UPT, UR9, 0x3, UPT ;  /* 0x000000030900788c */ /* 0x000fc8000bf05070 */
[----:B------:R-:W-:Y:S02]  /*22d0*/  USEL UR5, URZ, 0x1, UP0 ;  /* 0x00000001ff057887 */ /* 0x000fe40008000000 */
[----:B------:R-:W-:Y:S02]  /*22e0*/  USEL UR9, UR9, URZ, UP0 ;  /* 0x000000ff09097287 */ /* 0x000fe40008000000 */
[----:B--2---:R-:W-:Y:S02]  /*22f0*/  UISETP.GE.AND UP0, UPT, UR14, UR29, UPT ;  /* 0x0000001d0e00728c */ /* 0x004fe4000bf06270 */
[----:B------:R-:W-:-:S07]  /*2300*/  ULOP3.LUT UR4, UR4, UR5, URZ, 0x3c, !UPT ;  /* 0x0000000504047292 */ /* 0x000fce000f8e3cff */
[----:B------:R-:W-:Y:S05]  /*2310*/  BRA.U !UP0, `(.L_x_65) ;  /* 0xfffffff908b87547 */ /* 0x000fea000b83ffff */
.L_x_58:
[----:B---34-:R-:W-:Y:S06]  /*2320*/  BAR.SYNC.DEFER_BLOCKING 0x0 ;  /* 0x0000000000007b1d */ /* 0x018fec0000010000 */
[----:B------:R-:W-:Y:S04]  /*2330*/  BSSY.RECONVERGENT B4, `(.L_x_66) ;  /* 0x0000004000047945 */ /* 0x000fe80003800200 */
[----:B------:R-:W-:Y:S05]  /*2340*/  @P3 BRA `(.L_x_67) ;  /* 0x0000000000083947 */ /* 0x000fea0003800000 */
[----:B------:R-:W2:Y:S02]  /*2350*/  SYNCS.CCTL.IV [UR8+0xc000] ;  /* 0x00c00000ff0079b1 */ /* 0x000ea40008000008 */
[----:B--2---:R-:W2:Y:S02]  /*2360*/  SYNCS.CCTL.IV [UR8+0xc020] ;  /* 0x00c02000ff0079b1 */ /* 0x004ea40008000008 */
.L_x_67:
[----:B------:R-:W-:Y:S05]  /*2370*/  BSYNC.RECONVERGENT B4 ;  /* 0x0000000000047941 */ /* 0x000fea0003800200 */
.L_x_66:
[----:B--2---:R-:W-:Y:S06]  /*2380*/  BAR.SYNC.DEFER_BLOCKING 0x0 ;  /* 0x0000000000007b1d */ /* 0x004fec0000010000 */
[----:B------:R-:W-:Y:S04]  /*2390*/  BSSY.RECONVERGENT B4, `(.L_x_68) ;  /* 0x0000004000047945 */ /* 0x000fe80003800200 */
[----:B------:R-:W-:Y:S05]  /*23a0*/  @P3 BRA `(.L_x_69) ;  /* 0x0000000000083947 */ /* 0x000fea0003800000 */
[----:B------:R-:W2:Y:S02]  /*23b0*/  SYNCS.CCTL.IV [UR8+0xc008] ;  /* 0x00c00800ff0079b1 */ /* 0x000ea40008000008 */
[----:B--2---:R-:W2:Y:S02]  /*23c0*/  SYNCS.CCTL.IV [UR8+0xc028] ;  /* 0x00c02800ff0079b1 */ /* 0x004ea40008000008 */
.L_x_69:
[----:B------:R-:W-:Y:S05]  /*23d0*/  BSYNC.RECONVERGENT B4 ;  /* 0x0000000000047941 */ /* 0x000fea0003800200 */
.L_x_68:
[----:B--2---:R-:W-:Y:S06]  /*23e0*/  BAR.SYNC.DEFER_BLOCKING 0x0 ;  /* 0x0000000000007b1d */ /* 0x004fec0000010000 */
[----:B------:R-:W-:Y:S04]  /*23f0*/  BSSY.RECONVERGENT B4, `(.L_x_70) ;  /* 0x0000004000047945 */ /* 0x000fe80003800200 */
[----:B------:R-:W-:Y:S05]  /*2400*/  @P3 BRA `(.L_x_71) ;  /* 0x0000000000083947 */ /* 0x000fea0003800000 */
[----:B------:R-:W2:Y:S02]  /*2410*/  SYNCS.CCTL.IV [UR8+0xc010] ;  /* 0x00c01000ff0079b1 */ /* 0x000ea40008000008 */
[----:B--2---:R-:W2:Y:S02]  /*2420*/  SYNCS.CCTL.IV [UR8+0xc030] ;  /* 0x00c03000ff0079b1 */ /* 0x004ea40008000008 */
.L_x_71:
[----:B------:R-:W-:Y:S05]  /*2430*/  BSYNC.RECONVERGENT B4 ;  /* 0x0000000000047941 */ /* 0x000fea0003800200 */
.L_x_70:
[----:B------:R-:W-:Y:S01]  /*2440*/  USHF.L.U32 UR4, UR22, 0x15, URZ ;  /* 0x0000001516047899 */ /* 0x000fe200080006ff */
[----:B------:R-:W-:Y:S01]  /*2450*/  SHF.R.U32.HI R21, RZ, 0x2, R0 ;  /* 0x00000002ff157819 */ /* 0x000fe20000011600 */
[----:B------:R-:W-:Y:S01]  /*2460*/  USHF.L.U32 UR22, UR22, 0x3, URZ ;  /* 0x0000000316167899 */ /* 0x000fe200080006ff */
[C---:B------:R-:W-:Y:S01]  /*2470*/  IMAD.SHL.U32 R2, R0.reuse, 0x20, RZ ;  /* 0x0000002000027824 */ /* 0x040fe200078e00ff */
[----:B------:R-:W-:Y:S01]  /*2480*/  ULOP3.LUT UR4, UR4, 0x600000, URZ, 0xc0, !UPT ;  /* 0x0060000004047892 */ /* 0x000fe2000f8ec0ff */
[----:B------:R-:W-:Y:S01]  /*2490*/  LOP3.LUT R21, R21, 0x20, RZ, 0xc0, !PT ;  /* 0x0000002015157812 */ /* 0x000fe200078ec0ff */
[----:B------:R-:W-:Y:S01]  /*24a0*/  ULOP3.LUT UR22, UR22, 0x20, URZ, 0xc0, !UPT ;  /* 0x0000002016167892 */ /* 0x000fe2000f8ec0ff */
[----:B------:R-:W-:Y:S01]  /*24b0*/  IMAD.SHL.U32 R3, R0, 0x8, RZ ;  /* 0x0000000800037824 */ /* 0x000fe200078e00ff */
[----:B------:R-:W-:Y:S02]  /*24c0*/  LOP3.LUT R2, R2, 0xc00, RZ, 0xc0, !PT ;  /* 0x00000c0002027812 */ /* 0x000fe400078ec0ff */
[----:B------:R-:W-:-:S02]  /*24d0*/  ELECT P0, URZ, PT ;  /* 0x0000000000ff782f */ /* 0x000fc40003800000 */
[----:B------:R-:W-:Y:S01]  /*24e0*/  LOP3.LUT R21, R21, 0x10, R0, 0xf8, !PT ;  /* 0x0000001015157812 */ /* 0x000fe200078ef800 */
[----:B------:R-:W-:Y:S01]  /*24f0*/  UIADD3 UR4, UPT, UPT, UR22, UR4, UR23 ;  /* 0x0000000416047290 */ /* 0x000fe2000fffe017 */
[----:B------:R-:W-:Y:S01]  /*2500*/  IMAD.SHL.U32 R0, R0, 0x40, RZ ;  /* 0x0000004000007824 */ /* 0x000fe200078e00ff */
[----:B------:R-:W-:Y:S01]  /*2510*/  LOP3.LUT R2, R2, 0x30, R3, 0xf8, !PT ;  /* 0x0000003002027812 */ /* 0x000fe200078ef803 */
[----:B------:R-:W-:Y:S01]  /*2520*/  UMOV UR9, UR19 ;  /* 0x0000001300097c82 */ /* 0x000fe20008000000 */
[----:B------:R-:W-:Y:S01]  /*2530*/  ISETP.LT.U32.AND P0, PT, R20, 0x20, P0 ;  /* 0x000000201400780c */ /* 0x000fe20000701070 */
[----:B------:R-:W-:Y:S01]  /*2540*/  UMOV UR10, UR15 ;  /* 0x0000000f000a7c82 */ /* 0x000fe20008000000 */
[----:B------:R-:W-:Y:S02]  /*2550*/  LOP3.LUT R21, R2, R21, RZ, 0x3c, !PT ;  /* 0x0000001502157212 */ /* 0x000fe400078e3cff */
[----:B------:R-:W-:Y:S01]  /*2560*/  LOP3.LUT R0, R0, 0x3c0, RZ, 0xc0, !PT ;  /* 0x000003c000007812 */ /* 0x000fe200078ec0ff */
[----:B-----5:R-:W-:Y:S01]  /*2570*/  LDTM.16dp32bit_t0_t15.x16 R4, tmem[UR4] ;  /* 0x00000004000479ee */ /* 0x020fe20008a00000 */
[----:B------:R-:W3:Y:S01]  /*2580*/  LDTM.16dp32bit_t16_t31.x16 R4, tmem[UR4+0x10] ;  /* 0x00001004000479ee */ /* 0x000ee20008a20000 */
[----:B------:R-:W-:Y:S01]  /*2590*/  NOP ;  /* 0x0000000000007918 */ /* 0x000fe20000000000 */
[----:B------:R-:W-:-:S05]  /*25a0*/  IADD3 R0, PT, PT, R21, UR8, R0 ;  /* 0x0000000815007c10 */ /* 0x000fca000fffe000 */
[----:B---3--:R-:W-:Y:S01]  /*25b0*/  VOTEU.ANY UP1, P0 ;  /* 0x0000000000ff7886 */ /* 0x008fe20000020100 */
[----:B------:R-:W-:Y:S01]  /*25c0*/  VOTEU.ANY UP0, P0 ;  /* 0x0000000000ff7886 */ /* 0x000fe20000000100 */
[----:B------:R-:W-:Y:S02]  /*25d0*/  F2FP.SATFINITE.E4M3.F32.PACK_AB_MERGE_C R6, R7, R6, RZ ;  /* 0x000000060706723e */ /* 0x000fe400048070ff */
[----:B------:R-:W-:Y:S02]  /*25e0*/  F2FP.SATFINITE.E4M3.F32.PACK_AB_MERGE_C R10, R11, R10, RZ ;  /* 0x0000000a0b0a723e */ /* 0x000fe400048070ff */
[----:B------:R-:W-:Y:S02]  /*25f0*/  F2FP.SATFINITE.E4M3.F32.PACK_AB_MERGE_C R14, R15, R14, RZ ;  /* 0x0000000e0f0e723e */ /* 0x000fe400048070ff */
[----:B------:R-:W-:Y:S02]  /*2600*/  F2FP.SATFINITE.E4M3.F32.PACK_AB_MERGE_C R18, R19, R18, RZ ;  /* 0x000000121312723e */ /* 0x000fe400048070ff */
[----:B------:R-:W-:-:S02]  /*2610*/  F2FP.SATFINITE.E4M3.F32.PACK_AB_MERGE_C R4, R5, R4, R6 ;  /* 0x000000040504723e */ /* 0x000fc40004807006 */
[----:B------:R-:W-:Y:S02]  /*2620*/  F2FP.SATFINITE.E4M3.F32.PACK_AB_MERGE_C R5, R9, R8, R10 ;  /* 0x000000080905723e */ /* 0x000fe4000480700a */
[----:B------:R-:W-:Y:S02]  /*2630*/  F2FP.SATFINITE.E4M3.F32.PACK_AB_MERGE_C R6, R13, R12, R14 ;  /* 0x0000000c0d06723e */ /* 0x000fe4000480700e */
[----:B------:R-:W-:-:S05]  /*2640*/  F2FP.SATFINITE.E4M3.F32.PACK_AB_MERGE_C R7, R17, R16, R18 ;  /* 0x000000101107723e */ /* 0x000fca0004807012 */
[----:B--2---:R2:W-:Y:S01]  /*2650*/  STS.128 [R0], R4 ;  /* 0x0000000400007388 */ /* 0x0045e20000000c00 */
[----:B------:R3:W-:Y:S06]  /*2660*/  MEMBAR.ALL.CTA ;  /* 0x0000000000007992 */ /* 0x0007ec0000008000 */
[----:B---3--:R-:W3:Y:S02]  /*2670*/  FENCE.VIEW.ASYNC.S ;  /* 0x00000000000073c6 */ /* 0x008ee40000000000 */
[----:B---3--:R-:W-:Y:S06]  /*2680*/  BAR.SYNC.DEFER_BLOCKING 0x0 ;  /* 0x0000000000007b1d */ /* 0x008fec0000010000 */
[----:B------:R2:W-:Y:S01]  /*2690*/  @UP1 UTMASTG.2D [UR8], [UR20] ;  /* 0x00000008140013b5 */ /* 0x0005e20008008000 */
[----:B------:R0:W-:Y:S01]  /*26a0*/  UTMACMDFLUSH ;  /* 0x00000000000079b7 */ /* 0x0001e20000000000 */
[----:B------:R-:W-:-:S04]  /*26b0*/  DEPBAR.LE SB0, 0x0 ;  /* 0x000080000000791a */ /* 0x000fc80000000000 */
[----:B------:R-:W-:Y:S08]  /*26c0*/  BAR.SYNC.DEFER_BLOCKING 0x0 ;  /* 0x0000000000007b1d */ /* 0x000ff00000010000 */
[----:B------:R-:W-:Y:S06]  /*26d0*/  BAR.SYNC.DEFER_BLOCKING 0x0 ;  /* 0x0000000000007b1d */ /* 0x000fec0000010000 */
[----:B--2---:R-:W-:Y:S05]  /*26e0*/  @P2 BRA `(.L_x_72) ;  /* 0x0000000000a02947 */ /* 0x004fea0003800000 */
[----:B------:R-:W2:Y:S01]  /*26f0*/  S2UR UR5, SR_CgaCtaId ;  /* 0x00000000000579c3 */ /* 0x000ea20000008800 */
[----:B------:R-:W-:Y:S01]  /*2700*/  NOP ;  /* 0x0000000000007918 */ /* 0x000fe20000000000 */
[----:B------:R-:W-:Y:S01]  /*2710*/  UMOV UR4, 0x50 ;  /* 0x0000005000047882 */ /* 0x000fe20000000000 */
[----:B------:R-:W-:Y:S02]  /*2720*/  IMAD.U32 R0, RZ, RZ, UR23 ;  /* 0x00000017ff007e24 */ /* 0x000fe4000f8e00ff */
[----:B------:R-:W-:Y:S02]  /*2730*/  IMAD.MOV.U32 R3, RZ, RZ, 0x3 ;  /* 0x00000003ff037424 */ /* 0x000fe400078e00ff */
[----:B------:R-:W-:Y:S01]  /*2740*/  IMAD.MOV.U32 R7, RZ, RZ, 0x1 ;  /* 0x00000001ff077424 */ /* 0x000fe200078e00ff */
[----:B------:R-:W-:-:S04]  /*2750*/  LOP3.LUT R0, R0, 0xffff, RZ, 0xc0, !PT ;  /* 0x0000ffff00007812 */ /* 0x000fc800078ec0ff */
[----:B------:R-:W-:-:S05]  /*2760*/  SHF.R.U32.HI R0, RZ, 0x5, R0 ;  /* 0x00000005ff007819 */ /* 0x000fca0000011600 */
[----:B------:R-:W-:Y:S01]  /*2770*/  VIADD R2, R0, 0x10 ;  /* 0x0000001000027836 */ /* 0x000fe20000000000 */
[----:B------:R-:W-:Y:S01]  /*2780*/  SHF.L.U32 R0, R3, R0, RZ ;  /* 0x0000000003007219 */ /* 0x000fe200000006ff */
[----:B--2---:R-:W-:-:S03]  /*2790*/  ULEA UR6, UR5, UR4, 0x18 ;  /* 0x0000000405067291 */ /* 0x004fc6000f8ec0ff */
[----:B------:R-:W-:-:S04]  /*27a0*/  SHF.L.U32 R3, R7, R2, RZ ;  /* 0x0000000207037219 */ /* 0x000fc800000006ff */
[----:B------:R-:W-:Y:S02]  /*27b0*/  LOP3.LUT R0, R3, R0, RZ, 0xfc, !PT ;  /* 0x0000000003007212 */ /* 0x000fe400078efcff */
[----:B------:R-:W2:Y:S02]  /*27c0*/  LDS R5, [UR6] ;  /* 0x00000006ff057984 */ /* 0x000ea40008000800 */
[C---:B------:R-:W-:Y:S02]  /*27d0*/  LOP3.LUT R2, R0.reuse, 0xffff, RZ, 0xc0, !PT ;  /* 0x0000ffff00027812 */ /* 0x040fe400078ec0ff */
[----:B--2---:R-:W-:-:S04]  /*27e0*/  LOP3.LUT R3, R0, 0xffff, R5, 0x80, !PT ;  /* 0x0000ffff00037812 */ /* 0x004fc800078e8005 */
[----:B------:R-:W-:-:S13]  /*27f0*/  ISETP.NE.AND P0, PT, R3, R2, PT ;  /* 0x000000020300720c */ /* 0x000fda0003f05270 */
[----:B------:R-:W-:Y:S05]  /*2800*/  @P0 BRA `(.L_x_73) ;  /* 0x0000000000500947 */ /* 0x000fea0003800000 */
[----:B------:R-:W-:Y:S02]  /*2810*/  SHF.R.U32.HI R5, RZ, 0x10, R5 ;  /* 0x00000010ff057819 */ /* 0x000fe40000011605 */
[----:B------:R-:W-:-:S04]  /*2820*/  SHF.R.U32.HI R2, RZ, 0x10, R0 ;  /* 0x00000010ff027819 */ /* 0x000fc80000011600 */
[----:B------:R-:W-:-:S04]  /*2830*/  LOP3.LUT R5, R5, R2, RZ, 0xc0, !PT ;  /* 0x0000000205057212 */ /* 0x000fc800078ec0ff */
[----:B------:R-:W-:-:S13]  /*2840*/  ISETP.NE.AND P0, PT, R5, R2, PT ;  /* 0x000000020500720c */ /* 0x000fda0003f05270 */
[----:B------:R-:W-:Y:S05]  /*2850*/  @P0 BRA `(.L_x_74) ;  /* 0x0000000000300947 */ /* 0x000fea0003800000 */
[----:B------:R-:W-:Y:S01]  /*2860*/  R2UR UR4, R0 ;  /* 0x00000000000472ca */ /* 0x000fe200000e0000 */
[----:B------:R-:W-:Y:S01]  /*2870*/  VOTEU.ANY UR5, UPT, PT ;  /* 0x0000000000057886 */ /* 0x000fe200038e0100 */
[----:B------:R-:W2:Y:S01]  /*2880*/  S2R R0, SR_LANEID ;  /* 0x0000000000007919 */ /* 0x000ea20000000000 */
[----:B------:R-:W-:-:S10]  /*2890*/  UFLO.U32 UR5, UR5 ;  /* 0x00000005000572bd */ /* 0x000fd400080e0000 */
[----:B------:R-:W-:-:S06]  /*28a0*/  ULOP3.LUT UR4, URZ, UR4, URZ, 0x33, !UPT ;  /* 0x00000004ff047292 */ /* 0x000fcc000f8e33ff */
[----:B------:R-:W-:-:S04]  /*28b0*/  IMAD.U32 R2, RZ, RZ, UR4 ;  /* 0x00000004ff027e24 */ /* 0x000fc8000f8e00ff */
[----:B------:R-:W3:Y:S02]  /*28c0*/  REDUX UR7, R2 ;  /* 0x00000000020773c4 */ /* 0x000ee40000000000 */
[----:B------:R4:W-:Y:S01]  /*28d0*/  UTCATOMSWS.AND URZ, UR4 ;  /* 0x0000000400ff79e3 */ /* 0x0009e20008000000 */
[----:B--2---:R-:W-:Y:S01]  /*28e0*/  ISETP.EQ.U32.AND P0, PT, R0, UR5, PT ;  /* 0x0000000500007c0c */ /* 0x004fe2000bf02070 */
[----:B---3--:R-:W-:-:S12]  /*28f0*/  IMAD.U32 R0, RZ, RZ, UR7 ;  /* 0x00000007ff007e24 */ /* 0x008fd8000f8e00ff */
[----:B------:R4:W-:Y:S01]  /*2900*/  @P0 ATOMS.AND RZ, [UR6], R0 ;  /* 0x00000000ffff098c */ /* 0x0009e2000a800006 */
[----:B------:R-:W-:Y:S05]  /*2910*/  BRA `(.L_x_72) ;  /* 0x0000000000147947 */ /* 0x000fea0003800000 */
.L_x_74:
[----:B------:R-:W-:-:S07]  /*2920*/  MOV R2, 0x2940 ;  /* 0x0000294000027802 */ /* 0x000fce0000000f00 */
[----:B-1----:R-:W-:Y:S05]  /*2930*/  CALL.REL.NOINC `($__internal_0_$__cuda_sm10x_tcgen05_guardrail_trap_col_being_dealloced_not_returned_by_alloc) ;  /* 0x0000000000447944 */ /* 0x002fea0003c00000 */
[----:B------:R-:W-:Y:S05]  /*2940*/  BRA `(.L_x_72) ;  /* 0x0000000000087947 */ /* 0x000fea0003800000 */
.L_x_73:
[----:B------:R-:W-:-:S07]  /*2950*/  MOV R2, 0x2970 ;  /* 0x0000297000027802 */ /* 0x000fce0000000f00 */
[----:B-1----:R-:W-:Y:S05]  /*2960*/  CALL.REL.NOINC `($__internal_2_$__cuda_sm10x_tcgen05_guardrail_trap_unallocated_columns_being_dealloced) ;  /* 0x0000000000507944 */ /* 0x002fea0003c00000 */
.L_x_72:
[----:B------:R-:W-:Y:S01]  /*2970*/  NOP ;  /* 0x0000000000007918 */ /* 0x000fe20000000000 */
[----:B----4-:R-:W-:Y:S05]  /*2980*/  EXIT ;  /* 0x000000000000794d */ /* 0x010fea0003800000 */
.L_x_59:
[----:B------:R-:W2:Y:S02]  /*2990*/  SYNCS.PHASECHK.TRANS64.TRYWAIT P0, [UR8+0xc000], RZ ;  /* 0x00c000ffff0075a7 */ /* 0x000ea40008001108 */
[----:B--2---:R-:W-:Y:S05]  /*29a0*/  @!P0 BRA `(.L_x_59) ;  /* 0xfffffffc00f88947 */ /* 0x004fea000383ffff */
[----:B------:R-:W-:Y:S05]  /*29b0*/  BRA `(.L_x_75) ;  /* 0xfffffff000547947 */ /* 0x000fea000383ffff */
.L_x_61:
[----:B------:R-:W2:Y:S02]  /*29c0*/  SYNCS.PHASECHK.TRANS64.TRYWAIT P1, [UR8+0xc020], RZ ;  /* 0x00c020ffff0075a7 */ /* 0x000ea40008021108 */
[----:B--2---:R-:W-:Y:S05]  /*29d0*/  @!P1 BRA `(.L_x_61) ;  /* 0xfffffffc00f89947 */ /* 0x004fea000383ffff */
[----:B------:R-:W-:Y:S05]  /*29e0*/  BRA `(.L_x_76) ;  /* 0xfffffff000f07947 */ /* 0x000fea000383ffff */
.L_x_62:
[----:B------:R-:W3:Y:S02]  /*29f0*/  SYNCS.PHASECHK.TRANS64.TRYWAIT P0, [UR28+0xc000], R2 ;  /* 0x00c00002ff0075a7 */ /* 0x000ee4000800111c */
[----:B---3--:R-:W-:Y:S05]  /*2a00*/  @!P0 BRA `(.L_x_62) ;  /* 0xfffffffc00f88947 */ /* 0x008fea000383ffff */
[----:B------:R-:W-:Y:S05]  /*2a10*/  BRA `(.L_x_77) ;  /* 0xfffffff4006c7947 */ /* 0x000fea000383ffff */
.L_x_64:
[----:B------:R-:W3:Y:S02]  /*2a20*/  SYNCS.PHASECHK.TRANS64.TRYWAIT P0, [UR28+0xc020], R2 ;  /* 0x00c02002ff0075a7 */ /* 0x000ee4000800111c */
[----:B---3--:R-:W-:Y:S05]  /*2a30*/  @!P0 BRA `(.L_x_64) ;  /* 0xfffffffc00f88947 */ /* 0x008fea000383ffff */
[----:B------:R-:W-:Y:S05]  /*2a40*/  BRA `(.L_x_78) ;  /* 0xfffffff800147947 */ /* 0x000fea000383ffff */
        .weak           $__internal_0_$__cuda_sm10x_tcgen05_guardrail_trap_col_being_dealloced_not_returned_by_alloc
        .type           $__internal_0_$__cuda_sm10x_tcgen05_guardrail_trap_col_being_dealloced_not_returned_by_alloc,@function
        .size           $__internal_0_$__cuda_sm10x_tcgen05_guardrail_trap_col_being_dealloced_not_returned_by_alloc,($__internal_1_$__cuda_sm10x_tcgen05_guardrail_trap_phase_invalid_during_alloc - $__internal_0_$__cuda_sm10x_tcgen05_guardrail_trap_col_being_dealloced_not_returned_by_alloc)
$__internal_0_$__cuda_sm10x_tcgen05_guardrail_trap_col_being_dealloced_not_returned_by_alloc:
[----:B------:R-:W-:Y:S05]  /*2a50*/  BPT.TRAP 0x1 ;  /* 0x000000040000795c */ /* 0x000fea0000300000 */
[----:B------:R-:W-:-:S04]  /*2a60*/  IMAD.MOV.U32 R3, RZ, RZ, 0x0 ;  /* 0x00000000ff037424 */ /* 0x000fc800078e00ff */
[----:B------:R-:W-:Y:S05]  /*2a70*/  RET.REL.NODEC R2 `(gluon_tcgen05) ;  /* 0xffffffd402607950 */ /* 0x000fea0003c3ffff */
        .weak           $__internal_1_$__cuda_sm10x_tcgen05_guardrail_trap_phase_invalid_during_alloc
        .type           $__internal_1_$__cuda_sm10x_tcgen05_guardrail_trap_phase_invalid_during_alloc,@function
        .size           $__internal_1_$__cuda_sm10x_tcgen05_guardrail_trap_phase_invalid_during_alloc,($__internal_2_$__cuda_sm10x_tcgen05_guardrail_trap_unallocated_columns_being_dealloced - $__internal_1_$__cuda_sm10x_tcgen05_guardrail_trap_phase_invalid_during_alloc)
$__internal_1_$__cuda_sm10x_tcgen05_guardrail_trap_phase_invalid_during_alloc:
[----:B------:R-:W-:Y:S05]  /*2a80*/  BPT.TRAP 0x1 ;  /* 0x000000040000795c */ /* 0x000fea0000300000 */
[----:B------:R-:W-:-:S04]  /*2a90*/  IMAD.MOV.U32 R3, RZ, RZ, 0x0 ;  /* 0x00000000ff037424 */ /* 0x000fc800078e00ff */
[----:B------:R-:W-:Y:S05]  /*2aa0*/  RET.REL.NODEC R2 `(gluon_tcgen05) ;  /* 0xffffffd402547950 */ /* 0x000fea0003c3ffff */
        .weak           $__internal_2_$__cuda_sm10x_tcgen05_guardrail_trap_unallocated_columns_being_dealloced
        .type           $__internal_2_$__cuda_sm10x_tcgen05_guardrail_trap_unallocated_columns_being_dealloced,@function
        .size           $__internal_2_$__cuda_sm10x_tcgen05_guardrail_trap_unallocated_columns_being_dealloced,(.L_x_82 - $__internal_2_$__cuda_sm10x_tcgen05_guardrail_trap_unallocated_columns_being_dealloced)
$__internal_2_$__cuda_sm10x_tcgen05_guardrail_trap_unallocated_columns_being_dealloced:
[----:B------:R-:W-:Y:S05]  /*2ab0*/  BPT.TRAP 0x1 ;  /* 0x000000040000795c */ /* 0x000fea0000300000 */
[----:B------:R-:W-:-:S04]  /*2ac0*/  IMAD.MOV.U32 R3, RZ, RZ, 0x0 ;  /* 0x00000000ff037424 */ /* 0x000fc800078e00ff */
[----:B------:R-:W-:Y:S05]  /*2ad0*/  RET.REL.NODEC R2 `(gluon_tcgen05) ;  /* 0xffffffd402487950 */ /* 0x000fea0003c3ffff */
.L_x_79:
[----:B------:R-:W-:-:S00]  /*2ae0*/  BRA `(.L_x_79) ;  /* 0xfffffffc00fc7947 */ /* 0x000fc0000383ffff */
[----:B------:R-:W-:-:S00]  /*2af0*/  NOP ;  /* 0x0000000000007918 */ /* 0x000fc00000000000 */
        /* <DEDUP_REMOVED lines=8> */
.L_x_82:


//--------------------- .nv.shared.gluon_tcgen05  --------------------------
	.section	.nv.shared.gluon_tcgen05,"aw",@nobits
	.sectionflags	@""
	.align	16
	.zero		1024


//--------------------- .nv.shared.reserved.0     --------------------------
	.section	.nv.shared.reserved.0,"aw",@nobits
	.align	8
	.weak		__nv_reservedSMEM_offset_0_alias
	.size		__nv_reservedSMEM_offset_0_alias, 0, 64
	.other		__nv_reservedSMEM_offset_0_alias,@"STO_CUDA_RESERVED_SHARED STV_DEFAULT"
__nv_reservedSMEM_offset_0_alias:
	.zero		0
.nv.shared.reserved.0:
	.zero		64
	.weak		__nv_reservedSMEM_allocation_phase
	.type		__nv_reservedSMEM_allocation_phase,@object
	.size		__nv_reservedSMEM_allocation_phase,(.L_0 - __nv_reservedSMEM_allocation_phase)
__nv_reservedSMEM_allocation_phase:
	.zero		1
.L_0:
	.zero		7
	.weak		__nv_reservedSMEM_devtool_atexit_pc
	.type		__nv_reservedSMEM_devtool_atexit_pc,@object
	.size		__nv_reservedSMEM_devtool_atexit_pc,(__nv_reservedSMEM_allocation_mask - __nv_reservedSMEM_devtool_atexit_pc)
__nv_reservedSMEM_devtool_atexit_pc:
	.zero		8
	.weak		__nv_reservedSMEM_allocation_mask
	.type		__nv_reservedSMEM_allocation_mask,@object
	.size		__nv_reservedSMEM_allocation_mask,(.L_2 - __nv_reservedSMEM_allocation_mask)
__nv_reservedSMEM_allocation_mask:
	.zero		4
.L_2:


//--------------------- .nv.constant0.gluon_tcgen05 --------------------------
	.section	.nv.constant0.gluon_tcgen05,"a",@progbits
	.sectionflags	@""
	.align	4
.nv.constant0.gluon_tcgen05:
	.zero		976


//--------------------- SYMBOLS --------------------------

	.type		.nv.reservedSmem.offset0,@object
	.size		.nv.reservedSmem.offset0,0x4
	.type		.nv.reservedSmem.cap,@object
	.size		.nv.reservedSmem.cap,0x4
